// auto-generated by cutlass_sweep.conv — config: {"arch": "sm_90", "cluster_m": 2, "cluster_n": 1, "conv_kind": "wgrad", "dtype": "bf16", "ndim": 2, "tile_k": 64, "tile_m": 64, "tile_n": 64}
#include "cutlass/cutlass.h"
#include "cute/tensor.hpp"
#include "cutlass/kernel_hardware_info.hpp"
#include "cutlass/conv/convolution.h"
#include "cutlass/conv/dispatch_policy.hpp"
#include "cutlass/conv/collective/collective_builder.hpp"
#include "cutlass/conv/kernel/conv_universal.hpp"
#include "cutlass/conv/device/conv_universal_adapter.hpp"
#include "cutlass/epilogue/collective/collective_builder.hpp"

using namespace cute;
using Elem = cutlass::bfloat16_t;
using Acc  = float;
using LayoutAB = cutlass::layout::TensorNHWC;
using LayoutC  = cutlass::layout::TensorKCSR;
constexpr auto ConvOp = cutlass::conv::Operator::kWgrad;
using TileShape    = Shape<_64, Shape<_64>, Shape<_64>>;
using ClusterShape = Shape<_2, _1, _1>;

using CollectiveEpilogue = typename cutlass::epilogue::collective::CollectiveBuilder<
    cutlass::arch::Sm90, cutlass::arch::OpClassTensorOp,
    TileShape, ClusterShape,
    cutlass::epilogue::collective::EpilogueTileAuto,
    Acc, Acc,
    Elem, LayoutC, 128 / cutlass::sizeof_bits<Elem>::value,
    Elem, LayoutC, 128 / cutlass::sizeof_bits<Elem>::value,
    cutlass::epilogue::collective::EpilogueScheduleAuto
  >::CollectiveOp;

using CollectiveMainloop = typename cutlass::conv::collective::CollectiveBuilder<
    cutlass::arch::Sm90, cutlass::arch::OpClassTensorOp, ConvOp,
    Elem, LayoutAB, 128 / cutlass::sizeof_bits<Elem>::value,
    Elem, LayoutAB, 128 / cutlass::sizeof_bits<Elem>::value,
    Acc,
    TileShape, ClusterShape,
    cutlass::conv::collective::StageCountAutoCarveout<
        static_cast<int>(sizeof(typename CollectiveEpilogue::SharedStorage))>,
    cutlass::conv::collective::KernelScheduleAuto
  >::CollectiveOp;

using ProblemShape = cutlass::conv::ConvProblemShape<
    ConvOp, CollectiveMainloop::DispatchPolicy::NumSpatialDimensions>;
using ConvKernel = cutlass::conv::kernel::ConvUniversal<
    ProblemShape, CollectiveMainloop, CollectiveEpilogue>;
using Conv = cutlass::conv::device::ConvUniversalAdapter<ConvKernel>;

auto* _anchor = &cutlass::device_kernel<ConvKernel>;


// ===== COMPILED SASS (sm_90a) =====

	.target	sm_90a

	.elftype	@"ET_EXEC"


//--------------------- .note.nv.tkinfo           --------------------------
	.section	.note.nv.tkinfo,"",@"SHT_NOTE"
	.sectionflags	@"SHF_NOTE_NV_TKINFO"
	.tkinfo
        /*0018*/ 	.word	0x00000002
        /*0030*/ 	.string	""
        /*0030*/ 	.string	"ptxas"
        /*0030*/ 	.string	"Cuda compilation tools, release 13.0, V13.0.88"
        /*0030*/ 	.string	"Build cuda_13.0.r13.0/compiler.36424714_0"
        /*0030*/ 	.string	"-arch sm_90a -m 64 "



//--------------------- .note.nv.cuinfo           --------------------------
	.section	.note.nv.cuinfo,"",@"SHT_NOTE"
	.sectionflags	@"SHF_NOTE_NV_CUINFO"
        /*0018*/ 	.short	0x0002
        /*001a*/ 	.short	0x005a
        /*001c*/ 	.short	0x0082
	.zero		2


//--------------------- .nv.info                  --------------------------
	.section	.nv.info,"",@"SHT_CUDA_INFO"
	.align	4


	//----- nvinfo : EIATTR_REGCOUNT
	.align		4
        /*0000*/ 	.byte	0x04, 0x2f
        /*0002*/ 	.short	(.L_12 - .L_11)
	.align		4
.L_11:
        /*0004*/ 	.word	index@(_ZN7cutlass13device_kernelINS_4conv6kernel13ConvUniversalINS1_16ConvProblemShapeILNS1_8OperatorE2ELi2EEENS1_10collective14CollectiveConvINS1_46MainloopSm90TmaGmmaWarpSpecializedImplicitGemmILS5_2ELi14ELi2EN4cute5tupleIJNSA_1CILi2EEENSC_ILi1EEESE_EEENS1_36KernelImplicitTmaWarpSpecializedSm90ELi1EEENSB_IJNSC_ILi64EEENSB_IJSI_EEESJ_EEENS_10bfloat16_tESL_NSA_8TiledMMAINSA_8MMA_AtomIJNSA_4SM904GMMA27MMA_64x64x16_F32BF16BF16_SSILNSP_5MajorE1ELSR_1ELNSP_7ScaleInE1ELSS_1EEEEEENSA_6LayoutINSB_IJSE_SE_SE_EEENSB_IJNSC_ILi0EEESX_SX_EEEEENSB_IJNSA_10UnderscoreES10_S10_EEEEENS7_6detail26Sm90ImplicitGemmTileTraitsINSA_13SM90_TMA_LOADENSA_14ComposedLayoutINSA_7SwizzleILi3ELi4ELi3EEENSA_18smem_ptr_flag_bitsILi16EEENSV_INSB_IJNSB_IJSI_SE_EEENSB_IJNSC_ILi8EEES1C_EEENSB_IJSE_NSC_ILi14EEEEEEEEENSB_IJNSB_IJSE_SX_EEENSB_IJSI_NSC_ILi512EEEEEENSB_IJSX_NSC_ILi4096EEEEEEEEEEEEEvEENS14_INSA_30SM90_TMA_LOAD_IM2COL_MULTICASTES1O_vEEEENS_8epilogue10collective6detail29Sm90TmaWarpSpecializedAdapterINS1U_15DefaultEpilogueISL_NSB_IJlNSB_IJSE_llEEESX_EEES1Z_NS1T_6thread17LinearCombinationISL_Li1EffLNS20_9ScaleType4KindE0ELNS_15FloatRoundStyleE2ESL_EENS_4gemm15EpilogueDefaultEEEEEvvEEEEvNT_6ParamsE)
        /*0008*/ 	.word	0x00000044


	//----- nvinfo : EIATTR_FRAME_SIZE
	.align		4
.L_12:
        /*000c*/ 	.byte	0x04, 0x11
        /*000e*/ 	.short	(.L_14 - .L_13)
	.align		4
.L_13:
        /*0010*/ 	.word	index@(_ZN7cutlass13device_kernelINS_4conv6kernel13ConvUniversalINS1_16ConvProblemShapeILNS1_8OperatorE2ELi2EEENS1_10collective14CollectiveConvINS1_46MainloopSm90TmaGmmaWarpSpecializedImplicitGemmILS5_2ELi14ELi2EN4cute5tupleIJNSA_1CILi2EEENSC_ILi1EEESE_EEENS1_36KernelImplicitTmaWarpSpecializedSm90ELi1EEENSB_IJNSC_ILi64EEENSB_IJSI_EEESJ_EEENS_10bfloat16_tESL_NSA_8TiledMMAINSA_8MMA_AtomIJNSA_4SM904GMMA27MMA_64x64x16_F32BF16BF16_SSILNSP_5MajorE1ELSR_1ELNSP_7ScaleInE1ELSS_1EEEEEENSA_6LayoutINSB_IJSE_SE_SE_EEENSB_IJNSC_ILi0EEESX_SX_EEEEENSB_IJNSA_10UnderscoreES10_S10_EEEEENS7_6detail26Sm90ImplicitGemmTileTraitsINSA_13SM90_TMA_LOADENSA_14ComposedLayoutINSA_7SwizzleILi3ELi4ELi3EEENSA_18smem_ptr_flag_bitsILi16EEENSV_INSB_IJNSB_IJSI_SE_EEENSB_IJNSC_ILi8EEES1C_EEENSB_IJSE_NSC_ILi14EEEEEEEEENSB_IJNSB_IJSE_SX_EEENSB_IJSI_NSC_ILi512EEEEEENSB_IJSX_NSC_ILi4096EEEEEEEEEEEEEvEENS14_INSA_30SM90_TMA_LOAD_IM2COL_MULTICASTES1O_vEEEENS_8epilogue10collective6detail29Sm90TmaWarpSpecializedAdapterINS1U_15DefaultEpilogueISL_NSB_IJlNSB_IJSE_llEEESX_EEES1Z_NS1T_6thread17LinearCombinationISL_Li1EffLNS20_9ScaleType4KindE0ELNS_15FloatRoundStyleE2ESL_EENS_4gemm15EpilogueDefaultEEEEEvvEEEEvNT_6ParamsE)
        /*0014*/ 	.word	0x00000000


	//----- nvinfo : EIATTR_MIN_STACK_SIZE
	.align		4
.L_14:
        /*0018*/ 	.byte	0x04, 0x12
        /*001a*/ 	.short	(.L_16 - .L_15)
	.align		4
.L_15:
        /*001c*/ 	.word	index@(_ZN7cutlass13device_kernelINS_4conv6kernel13ConvUniversalINS1_16ConvProblemShapeILNS1_8OperatorE2ELi2EEENS1_10collective14CollectiveConvINS1_46MainloopSm90TmaGmmaWarpSpecializedImplicitGemmILS5_2ELi14ELi2EN4cute5tupleIJNSA_1CILi2EEENSC_ILi1EEESE_EEENS1_36KernelImplicitTmaWarpSpecializedSm90ELi1EEENSB_IJNSC_ILi64EEENSB_IJSI_EEESJ_EEENS_10bfloat16_tESL_NSA_8TiledMMAINSA_8MMA_AtomIJNSA_4SM904GMMA27MMA_64x64x16_F32BF16BF16_SSILNSP_5MajorE1ELSR_1ELNSP_7ScaleInE1ELSS_1EEEEEENSA_6LayoutINSB_IJSE_SE_SE_EEENSB_IJNSC_ILi0EEESX_SX_EEEEENSB_IJNSA_10UnderscoreES10_S10_EEEEENS7_6detail26Sm90ImplicitGemmTileTraitsINSA_13SM90_TMA_LOADENSA_14ComposedLayoutINSA_7SwizzleILi3ELi4ELi3EEENSA_18smem_ptr_flag_bitsILi16EEENSV_INSB_IJNSB_IJSI_SE_EEENSB_IJNSC_ILi8EEES1C_EEENSB_IJSE_NSC_ILi14EEEEEEEEENSB_IJNSB_IJSE_SX_EEENSB_IJSI_NSC_ILi512EEEEEENSB_IJSX_NSC_ILi4096EEEEEEEEEEEEEvEENS14_INSA_30SM90_TMA_LOAD_IM2COL_MULTICASTES1O_vEEEENS_8epilogue10collective6detail29Sm90TmaWarpSpecializedAdapterINS1U_15DefaultEpilogueISL_NSB_IJlNSB_IJSE_llEEESX_EEES1Z_NS1T_6thread17LinearCombinationISL_Li1EffLNS20_9ScaleType4KindE0ELNS_15FloatRoundStyleE2ESL_EENS_4gemm15EpilogueDefaultEEEEEvvEEEEvNT_6ParamsE)
        /*0020*/ 	.word	0x00000000
.L_16:


//--------------------- .nv.compat                --------------------------
	.section	.nv.compat,"",@"SHT_CUDA_COMPAT_INFO"
	.align	4
        /*0000*/ 	.byte	0x02, 0x09, 0x01, 0x00, 0x02, 0x02, 0x04, 0x00, 0x02, 0x05, 0x05, 0x00, 0x03, 0x07, 0x01, 0x01
        /*0010*/ 	.byte	0x02, 0x03, 0x01, 0x00, 0x02, 0x06, 0x01, 0x00, 0x04, 0x0b, 0x08, 0x00, 0x00, 0x00, 0x00, 0x00
        /*0020*/ 	.byte	0x00, 0x00, 0x00, 0x00


//--------------------- .nv.info._ZN7cutlass13device_kernelINS_4conv6kernel13ConvUniversalINS1_16ConvProblemShapeILNS1_8OperatorE2ELi2EEENS1_10collective14CollectiveConvINS1_46MainloopSm90TmaGmmaWarpSpecializedImplicitGemmILS5_2ELi14ELi2EN4cute5tupleIJNSA_1CILi2EEENSC_ILi1EEESE_EEENS1_36KernelImplicitTmaWarpSpecializedSm90ELi1EEENSB_IJNSC_ILi64EEENSB_IJSI_EEESJ_EEENS_10bfloat16_tESL_NSA_8TiledMMAINSA_8MMA_AtomIJNSA_4SM904GMMA27MMA_64x64x16_F32BF16BF16_SSILNSP_5MajorE1ELSR_1ELNSP_7ScaleInE1ELSS_1EEEEEENSA_6LayoutINSB_IJSE_SE_SE_EEENSB_IJNSC_ILi0EEESX_SX_EEEEENSB_IJNSA_10UnderscoreES10_S10_EEEEENS7_6detail26Sm90ImplicitGemmTileTraitsINSA_13SM90_TMA_LOADENSA_14ComposedLayoutINSA_7SwizzleILi3ELi4ELi3EEENSA_18smem_ptr_flag_bitsILi16EEENSV_INSB_IJNSB_IJSI_SE_EEENSB_IJNSC_ILi8EEES1C_EEENSB_IJSE_NSC_ILi14EEEEEEEEENSB_IJNSB_IJSE_SX_EEENSB_IJSI_NSC_ILi512EEEEEENSB_IJSX_NSC_ILi4096EEEEEEEEEEEEEvEENS14_INSA_30SM90_TMA_LOAD_IM2COL_MULTICASTES1O_vEEEENS_8epilogue10collective6detail29Sm90TmaWarpSpecializedAdapterINS1U_15DefaultEpilogueISL_NSB_IJlNSB_IJSE_llEEESX_EEES1Z_NS1T_6thread17LinearCombinationISL_Li1EffLNS20_9ScaleType4KindE0ELNS_15FloatRoundStyleE2ESL_EENS_4gemm15EpilogueDefaultEEEEEvvEEEEvNT_6ParamsE --------------------------
	.section	.nv.info._ZN7cutlass13device_kernelINS_4conv6kernel13ConvUniversalINS1_16ConvProblemShapeILNS1_8OperatorE2ELi2EEENS1_10collective14CollectiveConvINS1_46MainloopSm90TmaGmmaWarpSpecializedImplicitGemmILS5_2ELi14ELi2EN4cute5tupleIJNSA_1CILi2EEENSC_ILi1EEESE_EEENS1_36KernelImplicitTmaWarpSpecializedSm90ELi1EEENSB_IJNSC_ILi64EEENSB_IJSI_EEESJ_EEENS_10bfloat16_tESL_NSA_8TiledMMAINSA_8MMA_AtomIJNSA_4SM904GMMA27MMA_64x64x16_F32BF16BF16_SSILNSP_5MajorE1ELSR_1ELNSP_7ScaleInE1ELSS_1EEEEEENSA_6LayoutINSB_IJSE_SE_SE_EEENSB_IJNSC_ILi0EEESX_SX_EEEEENSB_IJNSA_10UnderscoreES10_S10_EEEEENS7_6detail26Sm90ImplicitGemmTileTraitsINSA_13SM90_TMA_LOADENSA_14ComposedLayoutINSA_7SwizzleILi3ELi4ELi3EEENSA_18smem_ptr_flag_bitsILi16EEENSV_INSB_IJNSB_IJSI_SE_EEENSB_IJNSC_ILi8EEES1C_EEENSB_IJSE_NSC_ILi14EEEEEEEEENSB_IJNSB_IJSE_SX_EEENSB_IJSI_NSC_ILi512EEEEEENSB_IJSX_NSC_ILi4096EEEEEEEEEEEEEvEENS14_INSA_30SM90_TMA_LOAD_IM2COL_MULTICASTES1O_vEEEENS_8epilogue10collective6detail29Sm90TmaWarpSpecializedAdapterINS1U_15DefaultEpilogueISL_NSB_IJlNSB_IJSE_llEEESX_EEES1Z_NS1T_6thread17LinearCombinationISL_Li1EffLNS20_9ScaleType4KindE0ELNS_15FloatRoundStyleE2ESL_EENS_4gemm15EpilogueDefaultEEEEEvvEEEEvNT_6ParamsE,"",@"SHT_CUDA_INFO"
	.sectionflags	@""
	.align	4


	//----- nvinfo : EIATTR_CUDA_API_VERSION
	.align		4
        /*0000*/ 	.byte	0x04, 0x37
        /*0002*/ 	.short	(.L_18 - .L_17)
.L_17:
        /*0004*/ 	.word	0x00000082


	//----- nvinfo : EIATTR_KPARAM_INFO
	.align		4
.L_18:
        /*0008*/ 	.byte	0x04, 0x17
        /*000a*/ 	.short	(.L_20 - .L_19)
.L_19:
        /*000c*/ 	.word	0x00000000
        /*0010*/ 	.short	0x0000
        /*0012*/ 	.short	0x0070
        /*0014*/ 	.byte	0x00, 0xf0, 0x01, 0x0e


	//----- nvinfo : EIATTR_SPARSE_MMA_MASK
	.align		4
.L_20:
        /*0018*/ 	.byte	0x03, 0x50
        /*001a*/ 	.short	0x0000


	//----- nvinfo : EIATTR_MAXREG_COUNT
	.align		4
        /*001c*/ 	.byte	0x03, 0x1b
        /*001e*/ 	.short	0x00ff


	//----- nvinfo : EIATTR_NUM_BARRIERS
	.align		4
        /*0020*/ 	.byte	0x02, 0x4c
        /*0022*/ 	.byte	0x01
	.zero		1


	//----- nvinfo : EIATTR_MERCURY_ISA_VERSION
	.align		4
        /*0024*/ 	.byte	0x03, 0x5f
        /*0026*/ 	.short	0x0101


	//----- nvinfo : EIATTR_COOP_GROUP_MASK_REGIDS
	.align		4
        /*0028*/ 	.byte	0x04, 0x29
        /*002a*/ 	.short	(.L_22 - .L_21)


	//   ....[0]....
.L_21:
        /*002c*/ 	.word	0xffffffff


	//   ....[1]....
        /*0030*/ 	.word	0xffffffff


	//   ....[2]....
        /*0034*/ 	.word	0xffffffff


	//   ....[3]....
        /*0038*/ 	.word	0xffffffff


	//----- nvinfo : EIATTR_COOP_GROUP_INSTR_OFFSETS
	.align		4
.L_22:
        /*003c*/ 	.byte	0x04, 0x28
        /*003e*/ 	.short	(.L_24 - .L_23)


	//   ....[0]....
.L_23:
        /*0040*/ 	.word	0x00000070


	//   ....[1]....
        /*0044*/ 	.word	0x00000080


	//   ....[2]....
        /*0048*/ 	.word	0x00000140


	//   ....[3]....
        /*004c*/ 	.word	0x00000810


	//----- nvinfo : EIATTR_MBARRIER_INSTR_OFFSETS
	.align		4
.L_24:
        /*0050*/ 	.byte	0x04, 0x39
        /*0052*/ 	.short	(.L_26 - .L_25)


	//   ....[0]....
.L_25:
        /*0054*/ 	.word	0x00000310
        /*0058*/ 	.word	0x000000ff
        /*005c*/ 	.word	0x00038000
        /*0060*/ 	.short	0x0100
        /*0062*/ 	.byte	0x08
	.zero		1


	//   ....[1]....
        /*0064*/ 	.word	0x00000320
        /*0068*/ 	.word	0x000000ff
        /*006c*/ 	.word	0x00038070
        /*0070*/ 	.short	0x0100
        /*0072*/ 	.byte	0x08
	.zero		1


	//   ....[2]....
        /*0074*/ 	.word	0x00000330
        /*0078*/ 	.word	0x000000ff
        /*007c*/ 	.word	0x00038008
        /*0080*/ 	.short	0x0100
        /*0082*/ 	.byte	0x08
	.zero		1


	//   ....[3]....
        /*0084*/ 	.word	0x00000340
        /*0088*/ 	.word	0x000000ff
        /*008c*/ 	.word	0x00038078
        /*0090*/ 	.short	0x0100
        /*0092*/ 	.byte	0x08
	.zero		1


	//   ....[4]....
        /*0094*/ 	.word	0x00000350
        /*0098*/ 	.word	0x000000ff
        /*009c*/ 	.word	0x00038010
        /*00a0*/ 	.short	0x0100
        /*00a2*/ 	.byte	0x08
	.zero		1


	//   ....[5]....
        /*00a4*/ 	.word	0x00000360
        /*00a8*/ 	.word	0x000000ff
        /*00ac*/ 	.word	0x00038080
        /*00b0*/ 	.short	0x0100
        /*00b2*/ 	.byte	0x08
	.zero		1


	//   ....[6]....
        /*00b4*/ 	.word	0x00000370
        /*00b8*/ 	.word	0x000000ff
        /*00bc*/ 	.word	0x00038018
        /*00c0*/ 	.short	0x0100
        /*00c2*/ 	.byte	0x08
	.zero		1


	//   ....[7]....
        /*00c4*/ 	.word	0x00000380
        /*00c8*/ 	.word	0x000000ff
        /*00cc*/ 	.word	0x00038088
        /*00d0*/ 	.short	0x0100
        /*00d2*/ 	.byte	0x08
	.zero		1


	//   ....[8]....
        /*00d4*/ 	.word	0x00000390
        /*00d8*/ 	.word	0x000000ff
        /*00dc*/ 	.word	0x00038020
        /*00e0*/ 	.short	0x0100
        /*00e2*/ 	.byte	0x08
	.zero		1


	//   ....[9]....
        /*00e4*/ 	.word	0x000003a0
        /*00e8*/ 	.word	0x000000ff
        /*00ec*/ 	.word	0x00038090
        /*00f0*/ 	.short	0x0100
        /*00f2*/ 	.byte	0x08
	.zero		1


	//   ....[10]....
        /*00f4*/ 	.word	0x000003b0
        /*00f8*/ 	.word	0x000000ff
        /*00fc*/ 	.word	0x00038028
        /*0100*/ 	.short	0x0100
        /*0102*/ 	.byte	0x08
	.zero		1


	//   ....[11]....
        /*0104*/ 	.word	0x000003c0
        /*0108*/ 	.word	0x000000ff
        /*010c*/ 	.word	0x00038098
        /*0110*/ 	.short	0x0100
        /*0112*/ 	.byte	0x08
	.zero		1


	//   ....[12]....
        /*0114*/ 	.word	0x000003d0
        /*0118*/ 	.word	0x000000ff
        /*011c*/ 	.word	0x00038030
        /*0120*/ 	.short	0x0100
        /*0122*/ 	.byte	0x08
	.zero		1


	//   ....[13]....
        /*0124*/ 	.word	0x000003e0
        /*0128*/ 	.word	0x000000ff
        /*012c*/ 	.word	0x000380a0
        /*0130*/ 	.short	0x0100
        /*0132*/ 	.byte	0x08
	.zero		1


	//   ....[14]....
        /*0134*/ 	.word	0x000003f0
        /*0138*/ 	.word	0x000000ff
        /*013c*/ 	.word	0x00038038
        /*0140*/ 	.short	0x0100
        /*0142*/ 	.byte	0x08
	.zero		1


	//   ....[15]....
        /*0144*/ 	.word	0x00000400
        /*0148*/ 	.word	0x000000ff
        /*014c*/ 	.word	0x000380a8
        /*0150*/ 	.short	0x0100
        /*0152*/ 	.byte	0x08
	.zero		1


	//   ....[16]....
        /*0154*/ 	.word	0x00000410
        /*0158*/ 	.word	0x000000ff
        /*015c*/ 	.word	0x00038040
        /*0160*/ 	.short	0x0100
        /*0162*/ 	.byte	0x08
	.zero		1


	//   ....[17]....
        /*0164*/ 	.word	0x00000420
        /*0168*/ 	.word	0x000000ff
        /*016c*/ 	.word	0x000380b0
        /*0170*/ 	.short	0x0100
        /*0172*/ 	.byte	0x08
	.zero		1


	//   ....[18]....
        /*0174*/ 	.word	0x00000430
        /*0178*/ 	.word	0x000000ff
        /*017c*/ 	.word	0x00038048
        /*0180*/ 	.short	0x0100
        /*0182*/ 	.byte	0x08
	.zero		1


	//   ....[19]....
        /*0184*/ 	.word	0x00000440
        /*0188*/ 	.word	0x000000ff
        /*018c*/ 	.word	0x000380b8
        /*0190*/ 	.short	0x0100
        /*0192*/ 	.byte	0x08
	.zero		1


	//   ....[20]....
        /*0194*/ 	.word	0x00000450
        /*0198*/ 	.word	0x000000ff
        /*019c*/ 	.word	0x00038050
        /*01a0*/ 	.short	0x0100
        /*01a2*/ 	.byte	0x08
	.zero		1


	//   ....[21]....
        /*01a4*/ 	.word	0x00000460
        /*01a8*/ 	.word	0x000000ff
        /*01ac*/ 	.word	0x000380c0
        /*01b0*/ 	.short	0x0100
        /*01b2*/ 	.byte	0x08
	.zero		1


	//   ....[22]....
        /*01b4*/ 	.word	0x00000470
        /*01b8*/ 	.word	0x000000ff
        /*01bc*/ 	.word	0x00038058
        /*01c0*/ 	.short	0x0100
        /*01c2*/ 	.byte	0x08
	.zero		1


	//   ....[23]....
        /*01c4*/ 	.word	0x00000480
        /*01c8*/ 	.word	0x000000ff
        /*01cc*/ 	.word	0x000380c8
        /*01d0*/ 	.short	0x0100
        /*01d2*/ 	.byte	0x08
	.zero		1


	//   ....[24]....
        /*01d4*/ 	.word	0x00000490
        /*01d8*/ 	.word	0x000000ff
        /*01dc*/ 	.word	0x00038060
        /*01e0*/ 	.short	0x0100
        /*01e2*/ 	.byte	0x08
	.zero		1


	//   ....[25]....
        /*01e4*/ 	.word	0x000004a0
        /*01e8*/ 	.word	0x000000ff
        /*01ec*/ 	.word	0x000380d0
        /*01f0*/ 	.short	0x0100
        /*01f2*/ 	.byte	0x08
	.zero		1


	//   ....[26]....
        /*01f4*/ 	.word	0x000004b0
        /*01f8*/ 	.word	0x000000ff
        /*01fc*/ 	.word	0x00038068
        /*0200*/ 	.short	0x0100
        /*0202*/ 	.byte	0x08
	.zero		1


	//   ....[27]....
        /*0204*/ 	.word	0x000004c0
        /*0208*/ 	.word	0x000000ff
        /*020c*/ 	.word	0x000380d8
        /*0210*/ 	.short	0x0100
        /*0212*/ 	.byte	0x08
	.zero		1


	//   ....[28]....
        /*0214*/ 	.word	0x000010f0
        /*0218*/ 	.word	0x00000008
        /*021c*/ 	.word	0x00038000
        /*0220*/ 	.short	0x010a
        /*0222*/ 	.byte	0x3f
	.zero		1


	//   ....[29]....
        /*0224*/ 	.word	0x00001450
        /*0228*/ 	.word	0x0000000b
        /*022c*/ 	.word	0x00038000
        /*0230*/ 	.short	0x010a
        /*0232*/ 	.byte	0x3f
	.zero		1


	//   ....[30]....
        /*0234*/ 	.word	0x00001670
        /*0238*/ 	.word	0x0000000a
        /*023c*/ 	.word	0x00000000
        /*0240*/ 	.short	0x0101
        /*0242*/ 	.byte	0x3f
	.zero		1


	//   ....[31]....
        /*0244*/ 	.word	0x000018d0
        /*0248*/ 	.word	0x00000008
        /*024c*/ 	.word	0x00000000
        /*0250*/ 	.short	0x0101
        /*0252*/ 	.byte	0x3f
	.zero		1


	//   ....[32]....
        /*0254*/ 	.word	0x00004160
        /*0258*/ 	.word	0x00000009
        /*025c*/ 	.word	0x00038070
        /*0260*/ 	.short	0x010a
        /*0262*/ 	.byte	0x3f
	.zero		1


	//   ....[33]....
        /*0264*/ 	.word	0x000047a0
        /*0268*/ 	.word	0x00000002
        /*026c*/ 	.word	0x00000000
        /*0270*/ 	.short	0x010a
        /*0272*/ 	.byte	0x3f
	.zero		1


	//   ....[34]....
        /*0274*/ 	.word	0x00004850
        /*0278*/ 	.word	0x00000002
        /*027c*/ 	.word	0x00000000
        /*0280*/ 	.short	0x010a
        /*0282*/ 	.byte	0x3f
	.zero		1


	//   ....[35]....
        /*0284*/ 	.word	0x00004900
        /*0288*/ 	.word	0x00000002
        /*028c*/ 	.word	0x00000000
        /*0290*/ 	.short	0x010a
        /*0292*/ 	.byte	0x3f
	.zero		1


	//   ....[36]....
        /*0294*/ 	.word	0x000049b0
        /*0298*/ 	.word	0x00000002
        /*029c*/ 	.word	0x00000000
        /*02a0*/ 	.short	0x010a
        /*02a2*/ 	.byte	0x3f
	.zero		1


	//   ....[37]....
        /*02a4*/ 	.word	0x00004a60
        /*02a8*/ 	.word	0x00000002
        /*02ac*/ 	.word	0x00000000
        /*02b0*/ 	.short	0x010a
        /*02b2*/ 	.byte	0x3f
	.zero		1


	//   ....[38]....
        /*02b4*/ 	.word	0x00004b10
        /*02b8*/ 	.word	0x00000002
        /*02bc*/ 	.word	0x00000000
        /*02c0*/ 	.short	0x010a
        /*02c2*/ 	.byte	0x3f
	.zero		1


	//   ....[39]....
        /*02c4*/ 	.word	0x00004bc0
        /*02c8*/ 	.word	0x00000002
        /*02cc*/ 	.word	0x00000000
        /*02d0*/ 	.short	0x010a
        /*02d2*/ 	.byte	0x3f
	.zero		1


	//   ....[40]....
        /*02d4*/ 	.word	0x00004c70
        /*02d8*/ 	.word	0x00000002
        /*02dc*/ 	.word	0x00000000
        /*02e0*/ 	.short	0x010a
        /*02e2*/ 	.byte	0x3f
	.zero		1


	//   ....[41]....
        /*02e4*/ 	.word	0x00004d20
        /*02e8*/ 	.word	0x00000002
        /*02ec*/ 	.word	0x00000000
        /*02f0*/ 	.short	0x010a
        /*02f2*/ 	.byte	0x3f
	.zero		1


	//   ....[42]....
        /*02f4*/ 	.word	0x00004dd0
        /*02f8*/ 	.word	0x00000002
        /*02fc*/ 	.word	0x00000000
        /*0300*/ 	.short	0x010a
        /*0302*/ 	.byte	0x3f
	.zero		1


	//   ....[43]....
        /*0304*/ 	.word	0x00004e80
        /*0308*/ 	.word	0x00000002
        /*030c*/ 	.word	0x00000000
        /*0310*/ 	.short	0x010a
        /*0312*/ 	.byte	0x3f
	.zero		1


	//   ....[44]....
        /*0314*/ 	.word	0x00004f30
        /*0318*/ 	.word	0x00000002
        /*031c*/ 	.word	0x00000000
        /*0320*/ 	.short	0x010a
        /*0322*/ 	.byte	0x3f
	.zero		1


	//   ....[45]....
        /*0324*/ 	.word	0x00004fe0
        /*0328*/ 	.word	0x00000002
        /*032c*/ 	.word	0x00000000
        /*0330*/ 	.short	0x010a
        /*0332*/ 	.byte	0x3f
	.zero		1


	//   ....[46]....
        /*0334*/ 	.word	0x00005090
        /*0338*/ 	.word	0x0000000b
        /*033c*/ 	.word	0x00000000
        /*0340*/ 	.short	0x010a
        /*0342*/ 	.byte	0x3f
	.zero		1


	//----- nvinfo : EIATTR_NUM_MBARRIERS
	.align		4
.L_26:
        /*0344*/ 	.byte	0x03, 0x38
        /*0346*/ 	.short	0x001c


	//----- nvinfo : EIATTR_EXIT_INSTR_OFFSETS
	.align		4
        /*0348*/ 	.byte	0x04, 0x1c
        /*034a*/ 	.short	(.L_28 - .L_27)


	//   ....[0]....
.L_27:
        /*034c*/ 	.word	0x00000f20


	//   ....[1]....
        /*0350*/ 	.word	0x00001b10


	//   ....[2]....
        /*0354*/ 	.word	0x00001c20


	//   ....[3]....
        /*0358*/ 	.word	0x00003540


	//   ....[4]....
        /*035c*/ 	.word	0x00003570


	//   ....[5]....
        /*0360*/ 	.word	0x00003f40


	//   ....[6]....
        /*0364*/ 	.word	0x00003f70


	//   ....[7]....
        /*0368*/ 	.word	0x00003f90


	//   ....[8]....
        /*036c*/ 	.word	0x000046b0


	//   ....[9]....
        /*0370*/ 	.word	0x000050c0


	//----- nvinfo : EIATTR_MAX_THREADS
	.align		4
.L_28:
        /*0374*/ 	.byte	0x04, 0x05
        /*0376*/ 	.short	(.L_30 - .L_29)
.L_29:
        /*0378*/ 	.word	0x00000100
        /*037c*/ 	.word	0x00000001
        /*0380*/ 	.word	0x00000001


	//----- nvinfo : EIATTR_CRS_STACK_SIZE
	.align		4
.L_30:
        /*0384*/ 	.byte	0x04, 0x1e
        /*0386*/ 	.short	(.L_32 - .L_31)
.L_31:
        /*0388*/ 	.word	0x00000000


	//----- nvinfo : EIATTR_CBANK_PARAM_SIZE
	.align		4
.L_32:
        /*038c*/ 	.byte	0x03, 0x19
        /*038e*/ 	.short	0x03f0


	//----- nvinfo : EIATTR_PARAM_CBANK
	.align		4
        /*0390*/ 	.byte	0x04, 0x0a
        /*0392*/ 	.short	(.L_34 - .L_33)
	.align		4
.L_33:
        /*0394*/ 	.word	index@(.nv.constant0._ZN7cutlass13device_kernelINS_4conv6kernel13ConvUniversalINS1_16ConvProblemShapeILNS1_8OperatorE2ELi2EEENS1_10collective14CollectiveConvINS1_46MainloopSm90TmaGmmaWarpSpecializedImplicitGemmILS5_2ELi14ELi2EN4cute5tupleIJNSA_1CILi2EEENSC_ILi1EEESE_EEENS1_36KernelImplicitTmaWarpSpecializedSm90ELi1EEENSB_IJNSC_ILi64EEENSB_IJSI_EEESJ_EEENS_10bfloat16_tESL_NSA_8TiledMMAINSA_8MMA_AtomIJNSA_4SM904GMMA27MMA_64x64x16_F32BF16BF16_SSILNSP_5MajorE1ELSR_1ELNSP_7ScaleInE1ELSS_1EEEEEENSA_6LayoutINSB_IJSE_SE_SE_EEENSB_IJNSC_ILi0EEESX_SX_EEEEENSB_IJNSA_10UnderscoreES10_S10_EEEEENS7_6detail26Sm90ImplicitGemmTileTraitsINSA_13SM90_TMA_LOADENSA_14ComposedLayoutINSA_7SwizzleILi3ELi4ELi3EEENSA_18smem_ptr_flag_bitsILi16EEENSV_INSB_IJNSB_IJSI_SE_EEENSB_IJNSC_ILi8EEES1C_EEENSB_IJSE_NSC_ILi14EEEEEEEEENSB_IJNSB_IJSE_SX_EEENSB_IJSI_NSC_ILi512EEEEEENSB_IJSX_NSC_ILi4096EEEEEEEEEEEEEvEENS14_INSA_30SM90_TMA_LOAD_IM2COL_MULTICASTES1O_vEEEENS_8epilogue10collective6detail29Sm90TmaWarpSpecializedAdapterINS1U_15DefaultEpilogueISL_NSB_IJlNSB_IJSE_llEEESX_EEES1Z_NS1T_6thread17LinearCombinationISL_Li1EffLNS20_9ScaleType4KindE0ELNS_15FloatRoundStyleE2ESL_EENS_4gemm15EpilogueDefaultEEEEEvvEEEEvNT_6ParamsE)
        /*0398*/ 	.short	0x0210
        /*039a*/ 	.short	0x03f0


	//----- nvinfo : EIATTR_SW_WAR
	.align		4
.L_34:
        /*039c*/ 	.byte	0x04, 0x36
        /*039e*/ 	.short	(.L_36 - .L_35)
.L_35:
        /*03a0*/ 	.word	0x00000008
.L_36:


//--------------------- .nv.callgraph             --------------------------
	.section	.nv.callgraph,"",@"SHT_CUDA_CALLGRAPH"
	.align	4
	.sectionentsize	8
	.align		4
        /*0000*/ 	.word	0x00000000
	.align		4
        /*0004*/ 	.word	0xffffffff
	.align		4
        /*0008*/ 	.word	0x00000000
	.align		4
        /*000c*/ 	.word	0xfffffffe
	.align		4
        /*0010*/ 	.word	0x00000000
	.align		4
        /*0014*/ 	.word	0xfffffffd
	.align		4
        /*0018*/ 	.word	0x00000000
	.align		4
        /*001c*/ 	.word	0xfffffffc


//--------------------- .nv.constant4             --------------------------
	.section	.nv.constant4,"a",@progbits
	.align	8
	.align		8
.nv.constant4:
        /*0000*/ 	.dword	_ZN39_INTERNAL_c4aff524_4_k_cu_b666a638_31714cuda3std3__45__cpo5beginE
	.align		8
        /*0008*/ 	.dword	_ZN39_INTERNAL_c4aff524_4_k_cu_b666a638_31714cuda3std3__45__cpo3endE
	.align		8
        /*0010*/ 	.dword	_ZN39_INTERNAL_c4aff524_4_k_cu_b666a638_31714cuda3std3__45__cpo6cbeginE
	.align		8
        /*0018*/ 	.dword	_ZN39_INTERNAL_c4aff524_4_k_cu_b666a638_31714cuda3std3__45__cpo4cendE
	.align		8
        /*0020*/ 	.dword	_ZN39_INTERNAL_c4aff524_4_k_cu_b666a638_31714cuda3std3__441_GLOBAL__N__c4aff524_4_k_cu_b666a638_31716ignoreE
	.align		8
        /*0028*/ 	.dword	_ZN39_INTERNAL_c4aff524_4_k_cu_b666a638_31714cuda3std3__419piecewise_constructE
	.align		8
        /*0030*/ 	.dword	_ZN39_INTERNAL_c4aff524_4_k_cu_b666a638_31714cuda3std3__48in_placeE
	.align		8
        /*0038*/ 	.dword	_ZN39_INTERNAL_c4aff524_4_k_cu_b666a638_31714cuda3std6ranges3__45__cpo4swapE
	.align		8
        /*0040*/ 	.dword	_ZN39_INTERNAL_c4aff524_4_k_cu_b666a638_31714cuda3std6ranges3__45__cpo9iter_moveE
	.align		8
        /*0048*/ 	.dword	_ZN39_INTERNAL_c4aff524_4_k_cu_b666a638_31714cute7productE
	.align		8
        /*0050*/ 	.dword	_ZN39_INTERNAL_c4aff524_4_k_cu_b666a638_31714cute1_E


//--------------------- .text._ZN7cutlass13device_kernelINS_4conv6kernel13ConvUniversalINS1_16ConvProblemShapeILNS1_8OperatorE2ELi2EEENS1_10collective14CollectiveConvINS1_46MainloopSm90TmaGmmaWarpSpecializedImplicitGemmILS5_2ELi14ELi2EN4cute5tupleIJNSA_1CILi2EEENSC_ILi1EEESE_EEENS1_36KernelImplicitTmaWarpSpecializedSm90ELi1EEENSB_IJNSC_ILi64EEENSB_IJSI_EEESJ_EEENS_10bfloat16_tESL_NSA_8TiledMMAINSA_8MMA_AtomIJNSA_4SM904GMMA27MMA_64x64x16_F32BF16BF16_SSILNSP_5MajorE1ELSR_1ELNSP_7ScaleInE1ELSS_1EEEEEENSA_6LayoutINSB_IJSE_SE_SE_EEENSB_IJNSC_ILi0EEESX_SX_EEEEENSB_IJNSA_10UnderscoreES10_S10_EEEEENS7_6detail26Sm90ImplicitGemmTileTraitsINSA_13SM90_TMA_LOADENSA_14ComposedLayoutINSA_7SwizzleILi3ELi4ELi3EEENSA_18smem_ptr_flag_bitsILi16EEENSV_INSB_IJNSB_IJSI_SE_EEENSB_IJNSC_ILi8EEES1C_EEENSB_IJSE_NSC_ILi14EEEEEEEEENSB_IJNSB_IJSE_SX_EEENSB_IJSI_NSC_ILi512EEEEEENSB_IJSX_NSC_ILi4096EEEEEEEEEEEEEvEENS14_INSA_30SM90_TMA_LOAD_IM2COL_MULTICASTES1O_vEEEENS_8epilogue10collective6detail29Sm90TmaWarpSpecializedAdapterINS1U_15DefaultEpilogueISL_NSB_IJlNSB_IJSE_llEEESX_EEES1Z_NS1T_6thread17LinearCombinationISL_Li1EffLNS20_9ScaleType4KindE0ELNS_15FloatRoundStyleE2ESL_EENS_4gemm15EpilogueDefaultEEEEEvvEEEEvNT_6ParamsE --------------------------
	.section	.text._ZN7cutlass13device_kernelINS_4conv6kernel13ConvUniversalINS1_16ConvProblemShapeILNS1_8OperatorE2ELi2EEENS1_10collective14CollectiveConvINS1_46MainloopSm90TmaGmmaWarpSpecializedImplicitGemmILS5_2ELi14ELi2EN4cute5tupleIJNSA_1CILi2EEENSC_ILi1EEESE_EEENS1_36KernelImplicitTmaWarpSpecializedSm90ELi1EEENSB_IJNSC_ILi64EEENSB_IJSI_EEESJ_EEENS_10bfloat16_tESL_NSA_8TiledMMAINSA_8MMA_AtomIJNSA_4SM904GMMA27MMA_64x64x16_F32BF16BF16_SSILNSP_5MajorE1ELSR_1ELNSP_7ScaleInE1ELSS_1EEEEEENSA_6LayoutINSB_IJSE_SE_SE_EEENSB_IJNSC_ILi0EEESX_SX_EEEEENSB_IJNSA_10UnderscoreES10_S10_EEEEENS7_6detail26Sm90ImplicitGemmTileTraitsINSA_13SM90_TMA_LOADENSA_14ComposedLayoutINSA_7SwizzleILi3ELi4ELi3EEENSA_18smem_ptr_flag_bitsILi16EEENSV_INSB_IJNSB_IJSI_SE_EEENSB_IJNSC_ILi8EEES1C_EEENSB_IJSE_NSC_ILi14EEEEEEEEENSB_IJNSB_IJSE_SX_EEENSB_IJSI_NSC_ILi512EEEEEENSB_IJSX_NSC_ILi4096EEEEEEEEEEEEEvEENS14_INSA_30SM90_TMA_LOAD_IM2COL_MULTICASTES1O_vEEEENS_8epilogue10collective6detail29Sm90TmaWarpSpecializedAdapterINS1U_15DefaultEpilogueISL_NSB_IJlNSB_IJSE_llEEESX_EEES1Z_NS1T_6thread17LinearCombinationISL_Li1EffLNS20_9ScaleType4KindE0ELNS_15FloatRoundStyleE2ESL_EENS_4gemm15EpilogueDefaultEEEEEvvEEEEvNT_6ParamsE,"ax",@progbits
	.align	128
.text._ZN7cutlass13device_kernelINS_4conv6kernel13ConvUniversalINS1_16ConvProblemShapeILNS1_8OperatorE2ELi2EEENS1_10collective14CollectiveConvINS1_46MainloopSm90TmaGmmaWarpSpecializedImplicitGemmILS5_2ELi14ELi2EN4cute5tupleIJNSA_1CILi2EEENSC_ILi1EEESE_EEENS1_36KernelImplicitTmaWarpSpecializedSm90ELi1EEENSB_IJNSC_ILi64EEENSB_IJSI_EEESJ_EEENS_10bfloat16_tESL_NSA_8TiledMMAINSA_8MMA_AtomIJNSA_4SM904GMMA27MMA_64x64x16_F32BF16BF16_SSILNSP_5MajorE1ELSR_1ELNSP_7ScaleInE1ELSS_1EEEEEENSA_6LayoutINSB_IJSE_SE_SE_EEENSB_IJNSC_ILi0EEESX_SX_EEEEENSB_IJNSA_10UnderscoreES10_S10_EEEEENS7_6detail26Sm90ImplicitGemmTileTraitsINSA_13SM90_TMA_LOADENSA_14ComposedLayoutINSA_7SwizzleILi3ELi4ELi3EEENSA_18smem_ptr_flag_bitsILi16EEENSV_INSB_IJNSB_IJSI_SE_EEENSB_IJNSC_ILi8EEES1C_EEENSB_IJSE_NSC_ILi14EEEEEEEEENSB_IJNSB_IJSE_SX_EEENSB_IJSI_NSC_ILi512EEEEEENSB_IJSX_NSC_ILi4096EEEEEEEEEEEEEvEENS14_INSA_30SM90_TMA_LOAD_IM2COL_MULTICASTES1O_vEEEENS_8epilogue10collective6detail29Sm90TmaWarpSpecializedAdapterINS1U_15DefaultEpilogueISL_NSB_IJlNSB_IJSE_llEEESX_EEES1Z_NS1T_6thread17LinearCombinationISL_Li1EffLNS20_9ScaleType4KindE0ELNS_15FloatRoundStyleE2ESL_EENS_4gemm15EpilogueDefaultEEEEEvvEEEEvNT_6ParamsE:
        .type           _ZN7cutlass13device_kernelINS_4conv6kernel13ConvUniversalINS1_16ConvProblemShapeILNS1_8OperatorE2ELi2EEENS1_10collective14CollectiveConvINS1_46MainloopSm90TmaGmmaWarpSpecializedImplicitGemmILS5_2ELi14ELi2EN4cute5tupleIJNSA_1CILi2EEENSC_ILi1EEESE_EEENS1_36KernelImplicitTmaWarpSpecializedSm90ELi1EEENSB_IJNSC_ILi64EEENSB_IJSI_EEESJ_EEENS_10bfloat16_tESL_NSA_8TiledMMAINSA_8MMA_AtomIJNSA_4SM904GMMA27MMA_64x64x16_F32BF16BF16_SSILNSP_5MajorE1ELSR_1ELNSP_7ScaleInE1ELSS_1EEEEEENSA_6LayoutINSB_IJSE_SE_SE_EEENSB_IJNSC_ILi0EEESX_SX_EEEEENSB_IJNSA_10UnderscoreES10_S10_EEEEENS7_6detail26Sm90ImplicitGemmTileTraitsINSA_13SM90_TMA_LOADENSA_14ComposedLayoutINSA_7SwizzleILi3ELi4ELi3EEENSA_18smem_ptr_flag_bitsILi16EEENSV_INSB_IJNSB_IJSI_SE_EEENSB_IJNSC_ILi8EEES1C_EEENSB_IJSE_NSC_ILi14EEEEEEEEENSB_IJNSB_IJSE_SX_EEENSB_IJSI_NSC_ILi512EEEEEENSB_IJSX_NSC_ILi4096EEEEEEEEEEEEEvEENS14_INSA_30SM90_TMA_LOAD_IM2COL_MULTICASTES1O_vEEEENS_8epilogue10collective6detail29Sm90TmaWarpSpecializedAdapterINS1U_15DefaultEpilogueISL_NSB_IJlNSB_IJSE_llEEESX_EEES1Z_NS1T_6thread17LinearCombinationISL_Li1EffLNS20_9ScaleType4KindE0ELNS_15FloatRoundStyleE2ESL_EENS_4gemm15EpilogueDefaultEEEEEvvEEEEvNT_6ParamsE,@function
        .size           _ZN7cutlass13device_kernelINS_4conv6kernel13ConvUniversalINS1_16ConvProblemShapeILNS1_8OperatorE2ELi2EEENS1_10collective14CollectiveConvINS1_46MainloopSm90TmaGmmaWarpSpecializedImplicitGemmILS5_2ELi14ELi2EN4cute5tupleIJNSA_1CILi2EEENSC_ILi1EEESE_EEENS1_36KernelImplicitTmaWarpSpecializedSm90ELi1EEENSB_IJNSC_ILi64EEENSB_IJSI_EEESJ_EEENS_10bfloat16_tESL_NSA_8TiledMMAINSA_8MMA_AtomIJNSA_4SM904GMMA27MMA_64x64x16_F32BF16BF16_SSILNSP_5MajorE1ELSR_1ELNSP_7ScaleInE1ELSS_1EEEEEENSA_6LayoutINSB_IJSE_SE_SE_EEENSB_IJNSC_ILi0EEESX_SX_EEEEENSB_IJNSA_10UnderscoreES10_S10_EEEEENS7_6detail26Sm90ImplicitGemmTileTraitsINSA_13SM90_TMA_LOADENSA_14ComposedLayoutINSA_7SwizzleILi3ELi4ELi3EEENSA_18smem_ptr_flag_bitsILi16EEENSV_INSB_IJNSB_IJSI_SE_EEENSB_IJNSC_ILi8EEES1C_EEENSB_IJSE_NSC_ILi14EEEEEEEEENSB_IJNSB_IJSE_SX_EEENSB_IJSI_NSC_ILi512EEEEEENSB_IJSX_NSC_ILi4096EEEEEEEEEEEEEvEENS14_INSA_30SM90_TMA_LOAD_IM2COL_MULTICASTES1O_vEEEENS_8epilogue10collective6detail29Sm90TmaWarpSpecializedAdapterINS1U_15DefaultEpilogueISL_NSB_IJlNSB_IJSE_llEEESX_EEES1Z_NS1T_6thread17LinearCombinationISL_Li1EffLNS20_9ScaleType4KindE0ELNS_15FloatRoundStyleE2ESL_EENS_4gemm15EpilogueDefaultEEEEEvvEEEEvNT_6ParamsE,(.L_x_112 - _ZN7cutlass13device_kernelINS_4conv6kernel13ConvUniversalINS1_16ConvProblemShapeILNS1_8OperatorE2ELi2EEENS1_10collective14CollectiveConvINS1_46MainloopSm90TmaGmmaWarpSpecializedImplicitGemmILS5_2ELi14ELi2EN4cute5tupleIJNSA_1CILi2EEENSC_ILi1EEESE_EEENS1_36KernelImplicitTmaWarpSpecializedSm90ELi1EEENSB_IJNSC_ILi64EEENSB_IJSI_EEESJ_EEENS_10bfloat16_tESL_NSA_8TiledMMAINSA_8MMA_AtomIJNSA_4SM904GMMA27MMA_64x64x16_F32BF16BF16_SSILNSP_5MajorE1ELSR_1ELNSP_7ScaleInE1ELSS_1EEEEEENSA_6LayoutINSB_IJSE_SE_SE_EEENSB_IJNSC_ILi0EEESX_SX_EEEEENSB_IJNSA_10UnderscoreES10_S10_EEEEENS7_6detail26Sm90ImplicitGemmTileTraitsINSA_13SM90_TMA_LOADENSA_14ComposedLayoutINSA_7SwizzleILi3ELi4ELi3EEENSA_18smem_ptr_flag_bitsILi16EEENSV_INSB_IJNSB_IJSI_SE_EEENSB_IJNSC_ILi8EEES1C_EEENSB_IJSE_NSC_ILi14EEEEEEEEENSB_IJNSB_IJSE_SX_EEENSB_IJSI_NSC_ILi512EEEEEENSB_IJSX_NSC_ILi4096EEEEEEEEEEEEEvEENS14_INSA_30SM90_TMA_LOAD_IM2COL_MULTICASTES1O_vEEEENS_8epilogue10collective6detail29Sm90TmaWarpSpecializedAdapterINS1U_15DefaultEpilogueISL_NSB_IJlNSB_IJSE_llEEESX_EEES1Z_NS1T_6thread17LinearCombinationISL_Li1EffLNS20_9ScaleType4KindE0ELNS_15FloatRoundStyleE2ESL_EENS_4gemm15EpilogueDefaultEEEEEvvEEEEvNT_6ParamsE)
        .other          _ZN7cutlass13device_kernelINS_4conv6kernel13ConvUniversalINS1_16ConvProblemShapeILNS1_8OperatorE2ELi2EEENS1_10collective14CollectiveConvINS1_46MainloopSm90TmaGmmaWarpSpecializedImplicitGemmILS5_2ELi14ELi2EN4cute5tupleIJNSA_1CILi2EEENSC_ILi1EEESE_EEENS1_36KernelImplicitTmaWarpSpecializedSm90ELi1EEENSB_IJNSC_ILi64EEENSB_IJSI_EEESJ_EEENS_10bfloat16_tESL_NSA_8TiledMMAINSA_8MMA_AtomIJNSA_4SM904GMMA27MMA_64x64x16_F32BF16BF16_SSILNSP_5MajorE1ELSR_1ELNSP_7ScaleInE1ELSS_1EEEEEENSA_6LayoutINSB_IJSE_SE_SE_EEENSB_IJNSC_ILi0EEESX_SX_EEEEENSB_IJNSA_10UnderscoreES10_S10_EEEEENS7_6detail26Sm90ImplicitGemmTileTraitsINSA_13SM90_TMA_LOADENSA_14ComposedLayoutINSA_7SwizzleILi3ELi4ELi3EEENSA_18smem_ptr_flag_bitsILi16EEENSV_INSB_IJNSB_IJSI_SE_EEENSB_IJNSC_ILi8EEES1C_EEENSB_IJSE_NSC_ILi14EEEEEEEEENSB_IJNSB_IJSE_SX_EEENSB_IJSI_NSC_ILi512EEEEEENSB_IJSX_NSC_ILi4096EEEEEEEEEEEEEvEENS14_INSA_30SM90_TMA_LOAD_IM2COL_MULTICASTES1O_vEEEENS_8epilogue10collective6detail29Sm90TmaWarpSpecializedAdapterINS1U_15DefaultEpilogueISL_NSB_IJlNSB_IJSE_llEEESX_EEES1Z_NS1T_6thread17LinearCombinationISL_Li1EffLNS20_9ScaleType4KindE0ELNS_15FloatRoundStyleE2ESL_EENS_4gemm15EpilogueDefaultEEEEEvvEEEEvNT_6ParamsE,@"STO_CUDA_ENTRY STV_DEFAULT"
_ZN7cutlass13device_kernelINS_4conv6kernel13ConvUniversalINS1_16ConvProblemShapeILNS1_8OperatorE2ELi2EEENS1_10collective14CollectiveConvINS1_46MainloopSm90TmaGmmaWarpSpecializedImplicitGemmILS5_2ELi14ELi2EN4cute5tupleIJNSA_1CILi2EEENSC_ILi1EEESE_EEENS1_36KernelImplicitTmaWarpSpecializedSm90ELi1EEENSB_IJNSC_ILi64EEENSB_IJSI_EEESJ_EEENS_10bfloat16_tESL_NSA_8TiledMMAINSA_8MMA_AtomIJNSA_4SM904GMMA27MMA_64x64x16_F32BF16BF16_SSILNSP_5MajorE1ELSR_1ELNSP_7ScaleInE1ELSS_1EEEEEENSA_6LayoutINSB_IJSE_SE_SE_EEENSB_IJNSC_ILi0EEESX_SX_EEEEENSB_IJNSA_10UnderscoreES10_S10_EEEEENS7_6detail26Sm90ImplicitGemmTileTraitsINSA_13SM90_TMA_LOADENSA_14ComposedLayoutINSA_7SwizzleILi3ELi4ELi3EEENSA_18smem_ptr_flag_bitsILi16EEENSV_INSB_IJNSB_IJSI_SE_EEENSB_IJNSC_ILi8EEES1C_EEENSB_IJSE_NSC_ILi14EEEEEEEEENSB_IJNSB_IJSE_SX_EEENSB_IJSI_NSC_ILi512EEEEEENSB_IJSX_NSC_ILi4096EEEEEEEEEEEEEvEENS14_INSA_30SM90_TMA_LOAD_IM2COL_MULTICASTES1O_vEEEENS_8epilogue10collective6detail29Sm90TmaWarpSpecializedAdapterINS1U_15DefaultEpilogueISL_NSB_IJlNSB_IJSE_llEEESX_EEES1Z_NS1T_6thread17LinearCombinationISL_Li1EffLNS20_9ScaleType4KindE0ELNS_15FloatRoundStyleE2ESL_EENS_4gemm15EpilogueDefaultEEEEEvvEEEEvNT_6ParamsE:
[----:B------:R-:W-:Y:S01]  /*0000*/  LDC R1, c[0x0][0x28] ;  /* 0x00000a00ff017b82 */ /* 0x000fe20000000800 */
[----:B------:R-:W0:Y:S01]  /*0010*/  S2R R7, SR_TID.X ;  /* 0x0000000000077919 */ /* 0x000e220000002100 */
[----:B------:R-:W-:Y:S01]  /*0020*/  ELECT P0, URZ, PT ;  /* 0x00000000003f782f */ /* 0x000fe20003800000 */
[----:B------:R-:W-:Y:S01]  /*0030*/  BSSY B0, `(.L_x_0) ;  /* 0x0000010000007945 */ /* 0x000fe20003800000 */
[----:B------:R-:W1:Y:S01]  /*0040*/  S2R R8, SR_CTAID.X ;  /* 0x0000000000087919 */ /* 0x000e620000002500 */
[--C-:B0-----:R-:W-:Y:S02]  /*0050*/  SHF.R.U32.HI R0, RZ, 0x5, R7.reuse ;  /* 0x00000005ff007819 */ /* 0x101fe40000011607 */
[----:B------:R-:W-:-:S03]  /*0060*/  SHF.R.U32.HI R9, RZ, 0x7, R7 ;  /* 0x00000007ff097819 */ /* 0x000fc60000011607 */
[----:B------:R-:W0:Y:S04]  /*0070*/  SHFL.IDX PT, R12, R0, RZ, 0x1f ;  /* 0x00001fff000c7589 */ /* 0x000e2800000e0000 */
[----:B------:R-:W2:Y:S01]  /*0080*/  SHFL.IDX PT, R9, R9, RZ, 0x1f ;  /* 0x00001fff09097589 */ /* 0x000ea200000e0000 */
[----:B0-----:R-:W-:-:S13]  /*0090*/  ISETP.NE.OR P0, PT, R12, RZ, !P0 ;  /* 0x000000ff0c00720c */ /* 0x001fda0004705670 */
[----:B-12---:R-:W-:Y:S05]  /*00a0*/  @P0 BRA `(.L_x_1) ;  /* 0x0000000000200947 */ /* 0x006fea0003800000 */
[----:B------:R-:W-:Y:S02]  /*00b0*/  ULDC.64 UR4, c[0x0][0x198] ;  /* 0x0000660000047ab9 */ /* 0x000fe40000000a00 */
[----:B------:R-:W-:Y:S02]  /*00c0*/  UIADD3 UR6, UP0, UR4, 0xf0, URZ ;  /* 0x000000f004067890 */ /* 0x000fe4000ff1e03f */
[----:B------:R-:W-:Y:S02]  /*00d0*/  UIADD3 UR4, UP1, UR4, 0x1f0, URZ ;  /* 0x000001f004047890 */ /* 0x000fe4000ff3e03f */
[----:B------:R-:W-:Y:S02]  /*00e0*/  UIADD3.X UR7, URZ, UR5, URZ, UP0, !UPT ;  /* 0x000000053f077290 */ /* 0x000fe400087fe43f */
[----:B------:R-:W-:-:S07]  /*00f0*/  UIADD3.X UR5, URZ, UR5, URZ, UP1, !UPT ;  /* 0x000000053f057290 */ /* 0x000fce0008ffe43f */
[----:B------:R0:W-:Y:S02]  /*0100*/  UTMACCTL.PF [UR6] ;  /* 0x00000000060079b9 */ /* 0x0001e40008040000 */
[----:B------:R0:W-:Y:S02]  /*0110*/  UTMACCTL.PF [UR4] ;  /* 0x00000000040079b9 */ /* 0x0001e40008040000 */
[----:B0-----:R-:W-:Y:S01]  /*0120*/  NOP ;  /* 0x0000000000007918 */ /* 0x001fe20000000000 */
.L_x_1:
[----:B------:R-:W-:Y:S05]  /*0130*/  BSYNC B0 ;  /* 0x0000000000007941 */ /* 0x000fea0003800000 */
.L_x_0:
[----:B------:R-:W0:Y:S01]  /*0140*/  SHFL.IDX PT, R0, R0, RZ, 0x1f ;  /* 0x00001fff00007589 */ /* 0x000e2200000e0000 */
[----:B------:R-:W-:Y:S02]  /*0150*/  SHF.R.S32.HI R2, RZ, 0x1f, R7 ;  /* 0x0000001fff027819 */ /* 0x000fe40000011407 */
[----:B------:R-:W-:Y:S01]  /*0160*/  I2FP.F32.U32 R4, R8 ;  /* 0x0000000800047245 */ /* 0x000fe20000201000 */
[----:B------:R-:W1:Y:S01]  /*0170*/  S2R R11, SR_CTAID.Y ;  /* 0x00000000000b7919 */ /* 0x000e620000002600 */
[----:B------:R-:W-:-:S04]  /*0180*/  LEA.HI R2, R2, R7, RZ, 0x7 ;  /* 0x0000000702027211 */ /* 0x000fc800078f38ff */
[----:B------:R-:W-:-:S05]  /*0190*/  LOP3.LUT R2, R2, 0xffffff80, RZ, 0xc0, !PT ;  /* 0xffffff8002027812 */ /* 0x000fca00078ec0ff */
[----:B------:R-:W-:-:S05]  /*01a0*/  IMAD.IADD R10, R7, 0x1, -R2 ;  /* 0x00000001070a7824 */ /* 0x000fca00078e0a02 */
[----:B------:R-:W-:-:S04]  /*01b0*/  SHF.R.S32.HI R3, RZ, 0x1f, R10 ;  /* 0x0000001fff037819 */ /* 0x000fc8000001140a */
[----:B------:R-:W-:Y:S02]  /*01c0*/  LEA.HI R3, R3, R10, RZ, 0x3 ;  /* 0x0000000a03037211 */ /* 0x000fe400078f18ff */
[----:B0-----:R-:W-:Y:S02]  /*01d0*/  ISETP.NE.AND P0, PT, R0, RZ, PT ;  /* 0x000000ff0000720c */ /* 0x001fe40003f05270 */
[--C-:B------:R-:W-:Y:S02]  /*01e0*/  SHF.R.S32.HI R2, RZ, 0x3, R3.reuse ;  /* 0x00000003ff027819 */ /* 0x100fe40000011403 */
[----:B------:R-:W-:Y:S02]  /*01f0*/  SHF.R.S32.HI R3, RZ, 0x1f, R3 ;  /* 0x0000001fff037819 */ /* 0x000fe40000011403 */
[----:B------:R-:W-:-:S07]  /*0200*/  SHF.R.S32.HI R5, RZ, 0x1f, R0 ;  /* 0x0000001fff057819 */ /* 0x000fce0000011400 */
[----:B-1----:R-:W-:Y:S05]  /*0210*/  @P0 BRA `(.L_x_2) ;  /* 0x0000000000b40947 */ /* 0x002fea0003800000 */
[----:B------:R-:W-:Y:S01]  /*0220*/  ELECT P0, URZ, PT ;  /* 0x00000000003f782f */ /* 0x000fe20003800000 */
[----:B------:R-:W-:-:S12]  /*0230*/  BSSY B0, `(.L_x_2) ;  /* 0x000002b000007945 */ /* 0x000fd80003800000 */
[----:B------:R-:W-:Y:S05]  /*0240*/  @!P0 BRA `(.L_x_3) ;  /* 0x0000000000a48947 */ /* 0x000fea0003800000 */
[----:B------:R-:W0:Y:S01]  /*0250*/  S2UR UR8, SR_CgaCtaId ;  /* 0x00000000000879c3 */ /* 0x000e220000008800 */
[----:B------:R-:W-:Y:S01]  /*0260*/  UMOV UR4, 0x400 ;  /* 0x0000040000047882 */ /* 0x000fe20000000000 */
[----:B------:R-:W-:Y:S01]  /*0270*/  UMOV UR5, 0x1 ;  /* 0x0000000100057882 */ /* 0x000fe20000000000 */
[----:B------:R-:W-:Y:S02]  /*0280*/  UMOV UR6, 0x2 ;  /* 0x0000000200067882 */ /* 0x000fe40000000000 */
[----:B------:R-:W-:-:S04]  /*0290*/  UIADD3 UR6, -UR6, 0x100000, URZ ;  /* 0x0010000006067890 */ /* 0x000fc8000fffe13f */
[----:B------:R-:W-:Y:S02]  /*02a0*/  USHF.L.U32 UR7, UR6, 0xb, URZ ;  /* 0x0000000b06077899 */ /* 0x000fe4000800063f */
[----:B------:R-:W-:Y:S02]  /*02b0*/  USHF.L.U32 UR6, UR6, 0x1, URZ ;  /* 0x0000000106067899 */ /* 0x000fe4000800063f */
[----:B0-----:R-:W-:Y:S02]  /*02c0*/  ULEA UR8, UR8, UR4, 0x18 ;  /* 0x0000000408087291 */ /* 0x001fe4000f8ec03f */
[----:B------:R-:W-:-:S04]  /*02d0*/  UIADD3 UR4, -UR5, 0x100000, URZ ;  /* 0x0010000005047890 */ /* 0x000fc8000fffe13f */
[----:B------:R-:W-:Y:S02]  /*02e0*/  USHF.L.U32 UR5, UR4, 0xb, URZ ;  /* 0x0000000b04057899 */ /* 0x000fe4000800063f */
[----:B------:R-:W-:Y:S01]  /*02f0*/  USHF.L.U32 UR4, UR4, 0x1, URZ ;  /* 0x0000000104047899 */ /* 0x000fe2000800063f */
[----:B------:R-:W0:Y:S11]  /*0300*/  FENCE.VIEW.ASYNC.S ;  /* 0x00000000000073c6 */ /* 0x000e360000000000 */
[----:B0-----:R0:W1:Y:S01]  /*0310*/  SYNCS.EXCH.64 URZ, [UR8+0x38000], UR4 ;  /* 0x03800004083f75b2 */ /* 0x0010620008000100 */
[----:B------:R0:W2:Y:S01]  /*0320*/  SYNCS.EXCH.64 URZ, [UR8+0x38070], UR6 ;  /* 0x03807006083f75b2 */ /* 0x0000a20008000100 */
[----:B------:R0:W3:Y:S01]  /*0330*/  SYNCS.EXCH.64 URZ, [UR8+0x38008], UR4 ;  /* 0x03800804083f75b2 */ /* 0x0000e20008000100 */
[----:B------:R0:W4:Y:S01]  /*0340*/  SYNCS.EXCH.64 URZ, [UR8+0x38078], UR6 ;  /* 0x03807806083f75b2 */ /* 0x0001220008000100 */
[----:B------:R0:W0:Y:S01]  /*0350*/  SYNCS.EXCH.64 URZ, [UR8+0x38010], UR4 ;  /* 0x03801004083f75b2 */ /* 0x0000220008000100 */
        /* <DEDUP_REMOVED lines=23> */
[----:B-1234-:R-:W-:Y:S01]  /*04d0*/  NOP ;  /* 0x0000000000007918 */ /* 0x01efe20000000000 */
.L_x_3:
[----:B0-----:R-:W-:Y:S05]  /*04e0*/  BSYNC B0 ;  /* 0x0000000000007941 */ /* 0x001fea0003800000 */
.L_x_2:
[----:B------:R-:W-:Y:S01]  /*04f0*/  ULDC UR4, c[0x0][0x150] ;  /* 0x0000540000047ab9 */ /* 0x000fe20000000800 */
[----:B------:R-:W-:Y:S01]  /*0500*/  LEA.HI R3, R3, R2, RZ, 0x2 ;  /* 0x0000000203037211 */ /* 0x000fe200078f10ff */
[----:B------:R-:W-:Y:S01]  /*0510*/  FMUL R4, R4, UR4 ;  /* 0x0000000404047c20 */ /* 0x000fe20008400000 */
[----:B------:R-:W-:Y:S01]  /*0520*/  LEA.HI R5, R5, R0, RZ, 0x2 ;  /* 0x0000000005057211 */ /* 0x000fe200078f10ff */
[----:B------:R-:W-:Y:S01]  /*0530*/  ULDC UR4, c[0x0][0x154] ;  /* 0x0000550000047ab9 */ /* 0x000fe20000000800 */
[----:B------:R-:W-:Y:S01]  /*0540*/  LOP3.LUT R3, R3, 0xfffffffc, RZ, 0xc0, !PT ;  /* 0xfffffffc03037812 */ /* 0x000fe200078ec0ff */
[----:B------:R-:W0:Y:S01]  /*0550*/  LDC R14, c[0x0][0x140] ;  /* 0x00005000ff0e7b82 */ /* 0x000e220000000800 */
[----:B------:R-:W-:Y:S01]  /*0560*/  LOP3.LUT R5, R5, 0x3ffffffc, RZ, 0xc0, !PT ;  /* 0x3ffffffc05057812 */ /* 0x000fe200078ec0ff */
[----:B------:R-:W1:Y:S01]  /*0570*/  F2I.U32.TRUNC.NTZ R4, R4 ;  /* 0x0000000400047305 */ /* 0x000e62000020f000 */
[----:B------:R-:W-:Y:S01]  /*0580*/  LOP3.LUT P0, RZ, R10, 0x7, RZ, 0xc0, !PT ;  /* 0x000000070aff7812 */ /* 0x000fe2000780c0ff */
[----:B------:R-:W-:Y:S01]  /*0590*/  IMAD.IADD R3, R2, 0x1, -R3 ;  /* 0x0000000102037824 */ /* 0x000fe200078e0a03 */
[----:B------:R-:W-:Y:S01]  /*05a0*/  ISETP.NE.AND P3, PT, R9, 0x1, PT ;  /* 0x000000010900780c */ /* 0x000fe20003f65270 */
[----:B------:R-:W-:Y:S01]  /*05b0*/  IMAD.IADD R0, R0, 0x1, -R5 ;  /* 0x0000000100007824 */ /* 0x000fe200078e0a05 */
[----:B------:R-:W-:Y:S01]  /*05c0*/  I2FP.F32.U32 R5, R11 ;  /* 0x0000000b00057245 */ /* 0x000fe20000201000 */
[----:B------:R-:W-:Y:S01]  /*05d0*/  NOP ;  /* 0x0000000000007918 */ /* 0x000fe20000000000 */
[----:B------:R-:W-:Y:S01]  /*05e0*/  NOP ;  /* 0x0000000000007918 */ /* 0x000fe20000000000 */
[----:B------:R-:W-:-:S02]  /*05f0*/  IMAD R2, R0, 0x4, R3 ;  /* 0x0000000400027824 */ /* 0x000fc400078e0203 */
[----:B------:R-:W-:Y:S01]  /*0600*/  FMUL R6, R5, UR4 ;  /* 0x0000000405067c20 */ /* 0x000fe20008400000 */
[----:B------:R-:W-:Y:S02]  /*0610*/  ULDC UR4, c[0x0][0x144] ;  /* 0x0000510000047ab9 */ /* 0x000fe40000000800 */
[----:B------:R-:W-:Y:S01]  /*0620*/  LEA.HI R0, R2, R2, RZ, 0x1 ;  /* 0x0000000202007211 */ /* 0x000fe200078f08ff */
[----:B-1----:R-:W-:Y:S02]  /*0630*/  IMAD.MOV R5, RZ, RZ, -R4 ;  /* 0x000000ffff057224 */ /* 0x002fe400078e0a04 */
[----:B------:R-:W1:Y:S01]  /*0640*/  F2I.U32.TRUNC.NTZ R6, R6 ;  /* 0x0000000600067305 */ /* 0x000e62000020f000 */
[----:B------:R-:W-:Y:S01]  /*0650*/  LOP3.LUT R3, R0, 0xfffffffe, RZ, 0xc0, !PT ;  /* 0xfffffffe00037812 */ /* 0x000fe200078ec0ff */
[----:B------:R-:W-:Y:S01]  /*0660*/  IMAD R0, R5, UR4, R8 ;  /* 0x0000000405007c24 */ /* 0x000fe2000f8e0208 */
[----:B------:R-:W-:Y:S01]  /*0670*/  ULDC UR4, c[0x0][0x148] ;  /* 0x0000520000047ab9 */ /* 0x000fe20000000800 */
[----:B------:R-:W-:Y:S01]  /*0680*/  IMAD.SHL.U32 R5, R2, 0x4, RZ ;  /* 0x0000000402057824 */ /* 0x000fe200078e00ff */
[----:B0-----:R-:W-:Y:S01]  /*0690*/  ISETP.EQ.U32.AND P1, PT, R14, 0x1, PT ;  /* 0x000000010e00780c */ /* 0x001fe20003f22070 */
[----:B------:R-:W-:-:S05]  /*06a0*/  IMAD.IADD R3, R2, 0x1, -R3 ;  /* 0x0000000102037824 */ /* 0x000fca00078e0a03 */
[----:B------:R-:W-:Y:S02]  /*06b0*/  ISETP.NE.AND P4, PT, R3, R0, PT ;  /* 0x000000000300720c */ /* 0x000fe40003f85270 */
[----:B------:R-:W-:-:S04]  /*06c0*/  SHF.R.S32.HI R3, RZ, 0x1f, R12 ;  /* 0x0000001fff037819 */ /* 0x000fc8000001140c */
[----:B------:R-:W-:Y:S02]  /*06d0*/  LEA.HI R0, R3, R12, RZ, 0x2 ;  /* 0x0000000c03007211 */ /* 0x000fe400078f10ff */
[----:B------:R-:W-:Y:S01]  /*06e0*/  LOP3.LUT R3, R2, 0xc, R5, 0x78, !PT ;  /* 0x0000000c02037812 */ /* 0x000fe200078e7805 */
[----:B-1----:R-:W-:Y:S01]  /*06f0*/  IMAD.MOV R2, RZ, RZ, -R6 ;  /* 0x000000ffff027224 */ /* 0x002fe200078e0a06 */
[----:B------:R-:W-:Y:S01]  /*0700*/  LOP3.LUT R5, R0, 0xfffffffc, RZ, 0xc0, !PT ;  /* 0xfffffffc00057812 */ /* 0x000fe200078ec0ff */
[----:B------:R-:W-:Y:S01]  /*0710*/  IMAD.MOV.U32 R6, RZ, RZ, 0x1 ;  /* 0x00000001ff067424 */ /* 0x000fe200078e00ff */
[C---:B------:R-:W-:Y:S01]  /*0720*/  ISETP.LT.U32.AND P0, PT, R3.reuse, 0x2, !P0 ;  /* 0x000000020300780c */ /* 0x040fe20004701070 */
[----:B------:R-:W-:Y:S01]  /*0730*/  IMAD R13, R2, UR4, R11 ;  /* 0x00000004020d7c24 */ /* 0x000fe2000f8e020b */
[----:B------:R-:W-:Y:S01]  /*0740*/  @P4 LEA.HI R0, R3, R3, RZ, 0x1 ;  /* 0x0000000303004211 */ /* 0x000fe200078f08ff */
[----:B------:R-:W-:-:S03]  /*0750*/  IMAD.IADD R12, R12, 0x1, -R5 ;  /* 0x000000010c0c7824 */ /* 0x000fc600078e0a05 */
[----:B------:R-:W-:Y:S02]  /*0760*/  @P4 SHF.R.S32.HI R0, RZ, 0x1, R0 ;  /* 0x00000001ff004819 */ /* 0x000fe40000011400 */
[----:B------:R-:W-:Y:S02]  /*0770*/  LOP3.LUT P2, RZ, R9, R12, RZ, 0xfc, !PT ;  /* 0x0000000c09ff7212 */ /* 0x000fe4000784fcff */
[----:B------:R-:W-:Y:S02]  /*0780*/  @P4 ISETP.NE.AND P5, PT, R0, R13, PT ;  /* 0x0000000d0000420c */ /* 0x000fe40003fa5270 */
[----:B------:R-:W-:Y:S02]  /*0790*/  SEL R5, RZ, 0x1, P2 ;  /* 0x00000001ff057807 */ /* 0x000fe40001000000 */
[----:B------:R-:W-:Y:S02]  /*07a0*/  SEL R13, RZ, 0x1, !P0 ;  /* 0x00000001ff0d7807 */ /* 0x000fe40004000000 */
[----:B------:R-:W-:-:S02]  /*07b0*/  @P4 SEL R6, RZ, 0x1, P5 ;  /* 0x00000001ff064807 */ /* 0x000fc40002800000 */
[----:B------:R-:W-:Y:S02]  /*07c0*/  SEL R5, R5, 0x2, P3 ;  /* 0x0000000205057807 */ /* 0x000fe40001800000 */
[----:B------:R-:W-:Y:S01]  /*07d0*/  LOP3.LUT R6, R6, R13, RZ, 0xc0, !PT ;  /* 0x0000000d06067212 */ /* 0x000fe200078ec0ff */
[----:B------:R-:W-:Y:S06]  /*07e0*/  @!P1 BRA `(.L_x_4) ;  /* 0x0000000000089947 */ /* 0x000fec0003800000 */
[----:B------:R-:W-:Y:S01]  /*07f0*/  UCGABAR_ARV ;  /* 0x00000000000079c7 */ /* 0x000fe20008000000 */
[----:B------:R-:W-:Y:S05]  /*0800*/  BRA `(.L_x_5) ;  /* 0x0000000000047947 */ /* 0x000fea0003800000 */
.L_x_4:
[----:B------:R-:W-:Y:S01]  /*0810*/  NOP ;  /* 0x0000000000007918 */ /* 0x000fe20000000000 */
.L_x_5:
[----:B------:R-:W-:Y:S01]  /*0820*/  ULDC.64 UR4, c[0x0][0x598] ;  /* 0x0001660000047ab9 */ /* 0x000fe20000000a00 */
[----:B------:R-:W-:Y:S01]  /*0830*/  ULDC.64 UR12, c[0x0][0x208] ;  /* 0x00008200000c7ab9 */ /* 0x000fe20000000a00 */
[----:B------:R-:W-:-:S04]  /*0840*/  ISETP.NE.U32.AND P0, PT, RZ, UR4, PT ;  /* 0x00000004ff007c0c */ /* 0x000fc8000bf05070 */
[----:B------:R-:W-:-:S13]  /*0850*/  ISETP.NE.AND.EX P0, PT, RZ, UR5, PT, P0 ;  /* 0x00000005ff007c0c */ /* 0x000fda000bf05300 */
[----:B------:R-:W-:Y:S05]  /*0860*/  @!P0 BRA `(.L_x_6) ;  /* 0x00000000001c8947 */ /* 0x000fea0003800000 */
[----:B------:R-:W0:Y:S02]  /*0870*/  LDC.64 R14, c[0x0][0x598] ;  /* 0x00016600ff0e7b82 */ /* 0x000e240000000a00 */
[----:B0-----:R-:W2:Y:S02]  /*0880*/  LDG.E.64 R14, desc[UR12][R14.64] ;  /* 0x0000000c0e0e7981 */ /* 0x001ea4000c1e1b00 */
[----:B--2---:R-:W-:-:S04]  /*0890*/  ISETP.NE.U32.AND P0, PT, R14, RZ, PT ;  /* 0x000000ff0e00720c */ /* 0x004fc80003f05070 */
[----:B------:R-:W-:-:S13]  /*08a0*/  ISETP.NE.AND.EX P0, PT, R15, RZ, PT, P0 ;  /* 0x000000ff0f00720c */ /* 0x000fda0003f05300 */
[----:B------:R-:W-:Y:S05]  /*08b0*/  @!P0 BRA `(.L_x_6) ;  /* 0x0000000000088947 */ /* 0x000fea0003800000 */
[----:B------:R0:W5:Y:S01]  /*08c0*/  LD.E R0, desc[UR12][R14.64] ;  /* 0x0000000c0e007980 */ /* 0x000162000c101900 */
[----:B------:R-:W-:Y:S05]  /*08d0*/  BRA `(.L_x_7) ;  /* 0x0000000000207947 */ /* 0x000fea0003800000 */
.L_x_6:
[----:B------:R-:W-:Y:S02]  /*08e0*/  ULDC.64 UR4, c[0x0][0x588] ;  /* 0x0001620000047ab9 */ /* 0x000fe40000000a00 */
[----:B------:R-:W-:-:S04]  /*08f0*/  ISETP.NE.U32.AND P0, PT, RZ, UR4, PT ;  /* 0x00000004ff007c0c */ /* 0x000fc8000bf05070 */
[----:B------:R-:W-:-:S13]  /*0900*/  ISETP.NE.AND.EX P0, PT, RZ, UR5, PT, P0 ;  /* 0x00000005ff007c0c */ /* 0x000fda000bf05300 */
[----:B------:R-:W-:Y:S05]  /*0910*/  @!P0 BRA `(.L_x_8) ;  /* 0x00000000000c8947 */ /* 0x000fea0003800000 */
[----:B------:R-:W0:Y:S02]  /*0920*/  LDC.64 R14, c[0x0][0x588] ;  /* 0x00016200ff0e7b82 */ /* 0x000e240000000a00 */
[----:B0-----:R1:W5:Y:S01]  /*0930*/  LDG.E R0, desc[UR12][R14.64] ;  /* 0x0000000c0e007981 */ /* 0x001362000c1e1900 */
[----:B------:R-:W-:Y:S05]  /*0940*/  BRA `(.L_x_7) ;  /* 0x0000000000047947 */ /* 0x000fea0003800000 */
.L_x_8:
[----:B------:R-:W2:Y:S02]  /*0950*/  LDC R0, c[0x0][0x580] ;  /* 0x00016000ff007b82 */ /* 0x000ea40000000800 */
.L_x_7:
[----:B------:R-:W-:Y:S02]  /*0960*/  ULDC.64 UR4, c[0x0][0x5a0] ;  /* 0x0001680000047ab9 */ /* 0x000fe40000000a00 */
[----:B------:R-:W-:-:S04]  /*0970*/  ISETP.NE.U32.AND P0, PT, RZ, UR4, PT ;  /* 0x00000004ff007c0c */ /* 0x000fc8000bf05070 */
[----:B------:R-:W-:-:S13]  /*0980*/  ISETP.NE.AND.EX P0, PT, RZ, UR5, PT, P0 ;  /* 0x00000005ff007c0c */ /* 0x000fda000bf05300 */
[----:B------:R-:W-:Y:S05]  /*0990*/  @!P0 BRA `(.L_x_9) ;  /* 0x00000000001c8947 */ /* 0x000fea0003800000 */
[----:B01----:R-:W0:Y:S02]  /*09a0*/  LDC.64 R14, c[0x0][0x5a0] ;  /* 0x00016800ff0e7b82 */ /* 0x003e240000000a00 */
[----:B0-----:R-:W3:Y:S02]  /*09b0*/  LDG.E.64 R14, desc[UR12][R14.64] ;  /* 0x0000000c0e0e7981 */ /* 0x001ee4000c1e1b00 */
[----:B---3--:R-:W-:-:S04]  /*09c0*/  ISETP.NE.U32.AND P0, PT, R14, RZ, PT ;  /* 0x000000ff0e00720c */ /* 0x008fc80003f05070 */
[----:B------:R-:W-:-:S13]  /*09d0*/  ISETP.NE.AND.EX P0, PT, R15, RZ, PT, P0 ;  /* 0x000000ff0f00720c */ /* 0x000fda0003f05300 */
[----:B------:R-:W-:Y:S05]  /*09e0*/  @!P0 BRA `(.L_x_9) ;  /* 0x0000000000088947 */ /* 0x000fea0003800000 */
[----:B------:R0:W5:Y:S01]  /*09f0*/  LD.E R2, desc[UR12][R14.64] ;  /* 0x0000000c0e027980 */ /* 0x000162000c101900 */
[----:B------:R-:W-:Y:S05]  /*0a00*/  BRA `(.L_x_10) ;  /* 0x0000000000207947 */ /* 0x000fea0003800000 */
.L_x_9:
[----:B------:R-:W-:Y:S02]  /*0a10*/  ULDC.64 UR4, c[0x0][0x590] ;  /* 0x0001640000047ab9 */ /* 0x000fe40000000a00 */
[----:B------:R-:W-:-:S04]  /*0a20*/  ISETP.NE.U32.AND P0, PT, RZ, UR4, PT ;  /* 0x00000004ff007c0c */ /* 0x000fc8000bf05070 */
[----:B------:R-:W-:-:S13]  /*0a30*/  ISETP.NE.AND.EX P0, PT, RZ, UR5, PT, P0 ;  /* 0x00000005ff007c0c */ /* 0x000fda000bf05300 */
[----:B------:R-:W-:Y:S05]  /*0a40*/  @!P0 BRA `(.L_x_11) ;  /* 0x00000000000c8947 */ /* 0x000fea0003800000 */
[----:B01----:R-:W0:Y:S02]  /*0a50*/  LDC.64 R14, c[0x0][0x590] ;  /* 0x00016400ff0e7b82 */ /* 0x003e240000000a00 */
[----:B0-----:R1:W5:Y:S01]  /*0a60*/  LDG.E R2, desc[UR12][R14.64] ;  /* 0x0000000c0e027981 */ /* 0x001362000c1e1900 */
[----:B------:R-:W-:Y:S05]  /*0a70*/  BRA `(.L_x_10) ;  /* 0x0000000000047947 */ /* 0x000fea0003800000 */
.L_x_11:
[----:B------:R-:W3:Y:S02]  /*0a80*/  LDC R2, c[0x0][0x584] ;  /* 0x00016100ff027b82 */ /* 0x000ee40000000800 */
.L_x_10:
[----:B------:R-:W4:Y:S01]  /*0a90*/  LDC R4, c[0x0][0x4c0] ;  /* 0x00013000ff047b82 */ /* 0x000f220000000800 */
[----:B------:R-:W-:-:S07]  /*0aa0*/  IABS R19, R11 ;  /* 0x0000000b00137213 */ /* 0x000fce0000000000 */
[----:B------:R-:W2:Y:S01]  /*0ab0*/  LDC R23, c[0x0][0x4c4] ;  /* 0x00013100ff177b82 */ /* 0x000ea20000000800 */
[----:B----4-:R-:W-:-:S05]  /*0ac0*/  VIADD R4, R4, 0x3f ;  /* 0x0000003f04047836 */ /* 0x010fca0000000000 */
[----:B------:R-:W-:Y:S02]  /*0ad0*/  SHF.R.S32.HI R13, RZ, 0x1f, R4 ;  /* 0x0000001fff0d7819 */ /* 0x000fe40000011404 */
[----:B--2---:R-:W-:Y:S02]  /*0ae0*/  IABS R20, R23 ;  /* 0x0000001700147213 */ /* 0x004fe40000000000 */
[----:B------:R-:W-:Y:S02]  /*0af0*/  LEA.HI R13, R13, R4, RZ, 0x6 ;  /* 0x000000040d0d7211 */ /* 0x000fe400078f30ff */
[----:B------:R-:W2:Y:S02]  /*0b00*/  I2F.RP R17, R20 ;  /* 0x0000001400117306 */ /* 0x000ea40000209400 */
[----:B------:R-:W-:-:S04]  /*0b10*/  SHF.R.S32.HI R16, RZ, 0x6, R13 ;  /* 0x00000006ff107819 */ /* 0x000fc8000001140d */
[-C--:B------:R-:W-:Y:S02]  /*0b20*/  IABS R18, R16.reuse ;  /* 0x0000001000127213 */ /* 0x080fe40000000000 */
[----:B------:R-:W-:Y:S02]  /*0b30*/  IABS R21, R16 ;  /* 0x0000001000157213 */ /* 0x000fe40000000000 */
[----:B------:R-:W4:Y:S08]  /*0b40*/  I2F.RP R4, R18 ;  /* 0x0000001200047306 */ /* 0x000f300000209400 */
[----:B--2---:R-:W-:Y:S08]  /*0b50*/  MUFU.RCP R17, R17 ;  /* 0x0000001100117308 */ /* 0x004ff00000001000 */
[----:B----4-:R-:W0:Y:S02]  /*0b60*/  MUFU.RCP R4, R4 ;  /* 0x0000000400047308 */ /* 0x010e240000001000 */
[----:B01----:R-:W-:-:S06]  /*0b70*/  VIADD R14, R4, 0xffffffe ;  /* 0x0ffffffe040e7836 */ /* 0x003fcc0000000000 */
[----:B------:R0:W1:Y:S02]  /*0b80*/  F2I.FTZ.U32.TRUNC.NTZ R15, R14 ;  /* 0x0000000e000f7305 */ /* 0x000064000021f000 */
[----:B0-----:R-:W-:Y:S02]  /*0b90*/  IMAD.MOV.U32 R14, RZ, RZ, RZ ;  /* 0x000000ffff0e7224 */ /* 0x001fe400078e00ff */
[----:B-1----:R-:W-:-:S04]  /*0ba0*/  IMAD.MOV R13, RZ, RZ, -R15 ;  /* 0x000000ffff0d7224 */ /* 0x002fc800078e0a0f */
[----:B------:R-:W-:-:S04]  /*0bb0*/  IMAD R13, R13, R18, RZ ;  /* 0x000000120d0d7224 */ /* 0x000fc800078e02ff */
[----:B------:R-:W-:-:S04]  /*0bc0*/  IMAD.HI.U32 R15, R15, R13, R14 ;  /* 0x0000000d0f0f7227 */ /* 0x000fc800078e000e */
[----:B------:R-:W-:Y:S02]  /*0bd0*/  IMAD.MOV.U32 R13, RZ, RZ, R19 ;  /* 0x000000ffff0d7224 */ /* 0x000fe400078e0013 */
[----:B------:R-:W-:Y:S02]  /*0be0*/  IMAD.MOV R14, RZ, RZ, -R21 ;  /* 0x000000ffff0e7224 */ /* 0x000fe400078e0a15 */
[----:B------:R-:W-:-:S04]  /*0bf0*/  IMAD.HI.U32 R4, R15, R13, RZ ;  /* 0x0000000d0f047227 */ /* 0x000fc800078e00ff */
[----:B------:R-:W-:Y:S02]  /*0c00*/  IMAD R13, R4, R14, R13 ;  /* 0x0000000e040d7224 */ /* 0x000fe400078e020d */
[----:B------:R-:W-:-:S03]  /*0c10*/  VIADD R14, R17, 0xffffffe ;  /* 0x0ffffffe110e7836 */ /* 0x000fc60000000000 */
[----:B------:R-:W-:Y:S01]  /*0c20*/  ISETP.GT.U32.AND P2, PT, R18, R13, PT ;  /* 0x0000000d1200720c */ /* 0x000fe20003f44070 */
[----:B------:R0:W1:Y:S02]  /*0c30*/  F2I.FTZ.U32.TRUNC.NTZ R15, R14 ;  /* 0x0000000e000f7305 */ /* 0x000064000021f000 */
[----:B0-----:R-:W-:-:S10]  /*0c40*/  IMAD.MOV.U32 R14, RZ, RZ, RZ ;  /* 0x000000ffff0e7224 */ /* 0x001fd400078e00ff */
[----:B------:R-:W-:Y:S02]  /*0c50*/  @!P2 IMAD.IADD R13, R13, 0x1, -R18 ;  /* 0x000000010d0da824 */ /* 0x000fe400078e0a12 */
[----:B------:R-:W-:Y:S01]  /*0c60*/  @!P2 VIADD R4, R4, 0x1 ;  /* 0x000000010404a836 */ /* 0x000fe20000000000 */
[----:B------:R-:W-:Y:S02]  /*0c70*/  ISETP.NE.AND P2, PT, R16, RZ, PT ;  /* 0x000000ff1000720c */ /* 0x000fe40003f45270 */
[----:B------:R-:W-:Y:S02]  /*0c80*/  ISETP.GE.U32.AND P0, PT, R13, R18, PT ;  /* 0x000000120d00720c */ /* 0x000fe40003f06070 */
[----:B------:R-:W-:-:S04]  /*0c90*/  LOP3.LUT R13, R11, R16, RZ, 0x3c, !PT ;  /* 0x000000100b0d7212 */ /* 0x000fc800078e3cff */
[----:B------:R-:W-:Y:S01]  /*0ca0*/  ISETP.GE.AND P3, PT, R13, RZ, PT ;  /* 0x000000ff0d00720c */ /* 0x000fe20003f66270 */
[----:B-1----:R-:W-:-:S04]  /*0cb0*/  IMAD.MOV R13, RZ, RZ, -R15 ;  /* 0x000000ffff0d7224 */ /* 0x002fc800078e0a0f */
[----:B------:R-:W-:Y:S02]  /*0cc0*/  IMAD R13, R13, R20, RZ ;  /* 0x000000140d0d7224 */ /* 0x000fe400078e02ff */
[----:B------:R-:W-:Y:S02]  /*0cd0*/  @P0 VIADD R4, R4, 0x1 ;  /* 0x0000000104040836 */ /* 0x000fe40000000000 */
[----:B------:R-:W-:-:S04]  /*0ce0*/  IMAD.HI.U32 R14, R15, R13, R14 ;  /* 0x0000000d0f0e7227 */ /* 0x000fc800078e000e */
[----:B------:R-:W-:-:S04]  /*0cf0*/  IMAD.MOV.U32 R22, RZ, RZ, R4 ;  /* 0x000000ffff167224 */ /* 0x000fc800078e0004 */
[----:B------:R-:W-:Y:S01]  /*0d00*/  @!P3 IMAD.MOV R22, RZ, RZ, -R22 ;  /* 0x000000ffff16b224 */ /* 0x000fe200078e0a16 */
[----:B------:R-:W-:-:S04]  /*0d10*/  @!P2 LOP3.LUT R22, RZ, R16, RZ, 0x33, !PT ;  /* 0x00000010ff16a212 */ /* 0x000fc800078e33ff */
[----:B------:R-:W-:-:S05]  /*0d20*/  IABS R4, R22 ;  /* 0x0000001600047213 */ /* 0x000fca0000000000 */
[----:B------:R-:W-:-:S04]  /*0d30*/  IMAD.MOV.U32 R13, RZ, RZ, R4 ;  /* 0x000000ffff0d7224 */ /* 0x000fc800078e0004 */
[----:B------:R-:W-:-:S04]  /*0d40*/  IMAD.HI.U32 R4, R14, R13, RZ ;  /* 0x0000000d0e047227 */ /* 0x000fc800078e00ff */
[----:B------:R-:W-:-:S04]  /*0d50*/  IMAD.MOV R14, RZ, RZ, -R4 ;  /* 0x000000ffff0e7224 */ /* 0x000fc800078e0a04 */
[----:B------:R-:W-:Y:S02]  /*0d60*/  IMAD R13, R20, R14, R13 ;  /* 0x0000000e140d7224 */ /* 0x000fe400078e020d */
[----:B------:R-:W-:-:S03]  /*0d70*/  IMAD.MOV R14, RZ, RZ, -R22 ;  /* 0x000000ffff0e7224 */ /* 0x000fc600078e0a16 */
[----:B------:R-:W-:Y:S01]  /*0d80*/  ISETP.GT.U32.AND P2, PT, R20, R13, PT ;  /* 0x0000000d1400720c */ /* 0x000fe20003f44070 */
[----:B------:R-:W-:-:S12]  /*0d90*/  IMAD R14, R16, R14, R11 ;  /* 0x0000000e100e7224 */ /* 0x000fd800078e020b */
[----:B------:R-:W-:Y:S02]  /*0da0*/  @!P2 IMAD.IADD R13, R13, 0x1, -R20 ;  /* 0x000000010d0da824 */ /* 0x000fe400078e0a14 */
[----:B------:R-:W-:Y:S01]  /*0db0*/  @!P2 VIADD R4, R4, 0x1 ;  /* 0x000000010404a836 */ /* 0x000fe20000000000 */
[----:B------:R-:W-:Y:S02]  /*0dc0*/  ISETP.NE.AND P2, PT, R23, RZ, PT ;  /* 0x000000ff1700720c */ /* 0x000fe40003f45270 */
[----:B------:R-:W-:Y:S02]  /*0dd0*/  ISETP.GE.U32.AND P0, PT, R13, R20, PT ;  /* 0x000000140d00720c */ /* 0x000fe40003f06070 */
[----:B------:R-:W-:-:S04]  /*0de0*/  LOP3.LUT R13, R22, R23, RZ, 0x3c, !PT ;  /* 0x00000017160d7212 */ /* 0x000fc800078e3cff */
[----:B------:R-:W-:-:S07]  /*0df0*/  ISETP.GE.AND P3, PT, R13, RZ, PT ;  /* 0x000000ff0d00720c */ /* 0x000fce0003f66270 */
[----:B------:R-:W-:-:S06]  /*0e00*/  @P0 VIADD R4, R4, 0x1 ;  /* 0x0000000104040836 */ /* 0x000fcc0000000000 */
[----:B------:R-:W-:Y:S01]  /*0e10*/  @!P3 IMAD.MOV R4, RZ, RZ, -R4 ;  /* 0x000000ffff04b224 */ /* 0x000fe200078e0a04 */
[----:B------:R-:W-:-:S05]  /*0e20*/  @!P2 LOP3.LUT R4, RZ, R23, RZ, 0x33, !PT ;  /* 0x00000017ff04a212 */ /* 0x000fca00078e33ff */
[----:B------:R-:W-:-:S04]  /*0e30*/  IMAD.MOV R18, RZ, RZ, -R4 ;  /* 0x000000ffff127224 */ /* 0x000fc800078e0a04 */
[----:B------:R-:W-:Y:S01]  /*0e40*/  IMAD R23, R23, R18, R22 ;  /* 0x0000001217177224 */ /* 0x000fe200078e0216 */
[----:B------:R-:W-:Y:S06]  /*0e50*/  @!P1 BRA `(.L_x_12) ;  /* 0x00000000000c9947 */ /* 0x000fec0003800000 */
[----:B------:R-:W-:Y:S01]  /*0e60*/  UCGABAR_WAIT ;  /* 0x0000000000007dc7 */ /* 0x000fe20008000000 */
[----:B------:R-:W-:Y:S01]  /*0e70*/  CCTL.IVALL ;  /* 0x00000000ff00798f */ /* 0x000fe20002000000 */
[----:B------:R-:W-:Y:S05]  /*0e80*/  BRA `(.L_x_13) ;  /* 0x0000000000047947 */ /* 0x000fea0003800000 */
.L_x_12:
[----:B------:R-:W-:Y:S06]  /*0e90*/  BAR.SYNC.DEFER_BLOCKING 0x0 ;  /* 0x0000000000007b1d */ /* 0x000fec0000010000 */
.L_x_13:
[----:B------:R-:W0:Y:S01]  /*0ea0*/  LDC R13, c[0x0][0x290] ;  /* 0x0000a400ff0d7b82 */ /* 0x000e220000000800 */
[----:B------:R-:W-:Y:S01]  /*0eb0*/  ISETP.NE.AND P0, PT, R9, RZ, PT ;  /* 0x000000ff0900720c */ /* 0x000fe20003f05270 */
[----:B0-----:R-:W-:-:S05]  /*0ec0*/  VIADD R11, R13, 0x3f ;  /* 0x0000003f0d0b7836 */ /* 0x001fca0000000000 */
[----:B------:R-:W-:-:S04]  /*0ed0*/  SHF.R.S32.HI R16, RZ, 0x1f, R11 ;  /* 0x0000001fff107819 */ /* 0x000fc8000001140b */
[----:B------:R-:W-:-:S04]  /*0ee0*/  LEA.HI R11, R16, R11, RZ, 0x6 ;  /* 0x0000000b100b7211 */ /* 0x000fc800078f30ff */
[----:B------:R-:W-:Y:S01]  /*0ef0*/  SHF.R.S32.HI R11, RZ, 0x6, R11 ;  /* 0x00000006ff0b7819 */ /* 0x000fe2000001140b */
[----:B------:R-:W-:Y:S06]  /*0f00*/  @!P0 BRA `(.L_x_14) ;  /* 0x00000030001c8947 */ /* 0x000fec0003800000 */
[----:B------:R-:W-:-:S13]  /*0f10*/  ISETP.NE.AND P0, PT, R9, 0x1, PT ;  /* 0x000000010900780c */ /* 0x000fda0003f05270 */
[----:B------:R-:W-:Y:S05]  /*0f20*/  @P0 EXIT ;  /* 0x000000000000094d */ /* 0x000fea0003800000 */
[----:B------:R-:W-:Y:S01]  /*0f30*/  ISETP.GE.AND P0, PT, R13, 0x1, PT ;  /* 0x000000010d00780c */ /* 0x000fe20003f06270 */
[----:B------:R-:W-:Y:S01]  /*0f40*/  UMOV UR4, URZ ;  /* 0x0000003f00047c82 */ /* 0x000fe20008000000 */
[----:B------:R-:W-:Y:S02]  /*0f50*/  CS2R R54, SRZ ;  /* 0x0000000000367805 */ /* 0x000fe4000001ff00 */
[----:B------:R-:W-:Y:S02]  /*0f60*/  CS2R R24, SRZ ;  /* 0x0000000000187805 */ /* 0x000fe4000001ff00 */
[----:B------:R-:W-:Y:S02]  /*0f70*/  CS2R R26, SRZ ;  /* 0x00000000001a7805 */ /* 0x000fe4000001ff00 */
[----:B------:R-:W-:Y:S02]  /*0f80*/  CS2R R28, SRZ ;  /* 0x00000000001c7805 */ /* 0x000fe4000001ff00 */
[----:B------:R-:W-:-:S02]  /*0f90*/  CS2R R30, SRZ ;  /* 0x00000000001e7805 */ /* 0x000fc4000001ff00 */
[----:B------:R-:W-:Y:S02]  /*0fa0*/  CS2R R32, SRZ ;  /* 0x0000000000207805 */ /* 0x000fe4000001ff00 */
        /* <DEDUP_REMOVED lines=9> */
[----:B------:R-:W-:Y:S01]  /*1040*/  CS2R R52, SRZ ;  /* 0x0000000000347805 */ /* 0x000fe2000001ff00 */
[----:B------:R-:W-:Y:S06]  /*1050*/  @!P0 BRA `(.L_x_15) ;  /* 0x0000000000a08947 */ /* 0x000fec0003800000 */
[----:B------:R-:W-:-:S04]  /*1060*/  LOP3.LUT R7, R5, 0x1, RZ, 0xfc, !PT ;  /* 0x0000000105077812 */ /* 0x000fc800078efcff */
[----:B------:R-:W-:-:S13]  /*1070*/  ISETP.NE.AND P0, PT, R7, 0x3, PT ;  /* 0x000000030700780c */ /* 0x000fda0003f05270 */
[----:B------:R-:W-:Y:S05]  /*1080*/  @!P0 BRA `(.L_x_16) ;  /* 0x0000000000048947 */ /* 0x000fea0003800000 */
[----:B------:R-:W-:Y:S01]  /*1090*/  BPT.TRAP 0x1 ;  /* 0x000000040000795c */ /* 0x000fe20000300000 */
.L_x_16:
[----:B------:R-:W0:Y:S01]  /*10a0*/  S2UR UR5, SR_CgaCtaId ;  /* 0x00000000000579c3 */ /* 0x000e220000008800 */
[----:B------:R-:W-:Y:S01]  /*10b0*/  SHF.L.U32 R7, RZ, 0x1f, RZ ;  /* 0x0000001fff077819 */ /* 0x000fe200000006ff */
[----:B------:R-:W-:Y:S02]  /*10c0*/  UMOV UR4, 0x400 ;  /* 0x0000040000047882 */ /* 0x000fe40000000000 */
[----:B0-----:R-:W-:-:S12]  /*10d0*/  ULEA UR4, UR5, UR4, 0x18 ;  /* 0x0000000405047291 */ /* 0x001fd8000f8ec03f */
.L_x_17:
[----:B0-----:R-:W-:-:S04]  /*10e0*/  IMAD.U32 R8, RZ, RZ, UR4 ;  /* 0x00000004ff087e24 */ /* 0x001fc8000f8e00ff */
[----:B------:R0:W1:Y:S03]  /*10f0*/  SYNCS.PHASECHK.TRANS64.TRYWAIT P0, [R8+URZ+0x38000], R7 ;  /* 0x03800007080075a7 */ /* 0x000066000800017f */
[----:B-1----:R-:W-:Y:S05]  /*1100*/  @!P0 NANOSLEEP.SYNCS 0x989680 ;  /* 0x009896800000895d */ /* 0x002fea0003900000 */
[----:B------:R-:W1:Y:S02]  /*1110*/  @!P0 SYNCS.PHASECHK.TRANS64 P0, [R8+URZ+0x38000], R7 ;  /* 0x03800007080085a7 */ /* 0x000e64000800007f */
[----:B-1----:R-:W-:Y:S05]  /*1120*/  @!P0 BRA `(.L_x_17) ;  /* 0xfffffffc00ec8947 */ /* 0x002fea000383ffff */
[----:B------:R-:W-:Y:S01]  /*1130*/  UIADD3 UR5, UR4, 0x1c000, URZ ;  /* 0x0001c00004057890 */ /* 0x000fe2000fffe03f */
[----:B------:R-:W-:Y:S01]  /*1140*/  WARPGROUP.ARRIVE ;  /* 0x00000000000079c5 */ /* 0x000fe20000000000 */
[----:B------:R-:W-:Y:S02]  /*1150*/  USHF.R.U32.HI UR4, URZ, 0x4, UR4 ;  /* 0x000000043f047899 */ /* 0x000fe40008011604 */
[----:B------:R-:W-:Y:S02]  /*1160*/  USHF.R.U32.HI UR5, URZ, 0x4, UR5 ;  /* 0x000000043f057899 */ /* 0x000fe40008011605 */
[----:B------:R-:W-:Y:S02]  /*1170*/  ULOP3.LUT UR8, UR4, 0x3fff, URZ, 0xc0, !UPT ;  /* 0x00003fff04087892 */ /* 0x000fe4000f8ec03f */
[----:B------:R-:W-:Y:S01]  /*1180*/  ULOP3.LUT UR9, UR5, 0x3fff, URZ, 0xc0, !UPT ;  /* 0x00003fff05097892 */ /* 0x000fe2000f8ec03f */
[----:B------:R-:W-:Y:S02]  /*1190*/  UMOV UR7, 0x40000040 ;  /* 0x4000004000077882 */ /* 0x000fe40000000000 */
[----:B------:R-:W-:-:S02]  /*11a0*/  UMOV UR5, 0x40000040 ;  /* 0x4000004000057882 */ /* 0x000fc40000000000 */
[----:B------:R-:W-:Y:S02]  /*11b0*/  UMOV UR4, UR8 ;  /* 0x0000000800047c82 */ /* 0x000fe40008000000 */
[----:B------:R-:W-:Y:S02]  /*11c0*/  UMOV UR6, UR9 ;  /* 0x0000000900067c82 */ /* 0x000fe40008000000 */
[----:B------:R-:W-:Y:S01]  /*11d0*/  HGMMA.64x64x16.F32.BF16 R24, gdesc[UR4].tnspA.tnspB, RZ, !UPT ;  /* 0x60e00000041879f0 */ /* 0x000fe2000c7018ff */
[----:B------:R-:W-:Y:S02]  /*11e0*/  UIADD3 UR4, UR8, 0x80, URZ ;  /* 0x0000008008047890 */ /* 0x000fe4000fffe03f */
[----:B------:R-:W-:Y:S01]  /*11f0*/  UIADD3 UR6, UR9, 0x80, URZ ;  /* 0x0000008009067890 */ /* 0x000fe2000fffe03f */
[----:B------:R-:W-:Y:S01]  /*1200*/  UMOV UR5, 0x40000040 ;  /* 0x4000004000057882 */ /* 0x000fe20000000000 */
[----:B------:R-:W-:-:S07]  /*1210*/  UMOV UR7, 0x40000040 ;  /* 0x4000004000077882 */ /* 0x000fce0000000000 */
[----:B------:R-:W-:Y:S01]  /*1220*/  HGMMA.64x64x16.F32.BF16 R24, gdesc[UR4].tnspA.tnspB, R24 ;  /* 0x60e00000041879f0 */ /* 0x000fe20008701818 */
        /* <DEDUP_REMOVED lines=9> */
[----:B------:R-:W-:Y:S01]  /*12c0*/  HGMMA.64x64x16.F32.BF16 R24, gdesc[UR4].tnspA.tnspB, R24, gsb0 ;  /* 0x60e00000041879f0 */ /* 0x000fe20008001818 */
[----:B------:R-:W-:-:S05]  /*12d0*/  UMOV UR4, 0x1 ;  /* 0x0000000100047882 */ /* 0x000fca0000000000 */
.L_x_15:
[----:B0-----:R-:W-:-:S05]  /*12e0*/  VIMNMX R8, R11, 0x1, PT ;  /* 0x000000010b087848 */ /* 0x001fca0003fe0100 */
[----:B------:R-:W-:-:S05]  /*12f0*/  IMAD.IADD R8, R11, 0x1, -R8 ;  /* 0x000000010b087824 */ /* 0x000fca00078e0a08 */
[----:B------:R-:W-:-:S13]  /*1300*/  ISETP.GE.AND P0, PT, R8, 0x1, PT ;  /* 0x000000010800780c */ /* 0x000fda0003f06270 */
[----:B------:R-:W-:Y:S05]  /*1310*/  @!P0 BRA `(.L_x_18) ;  /* 0x0000000400148947 */ /* 0x000fea0003800000 */
[----:B------:R-:W0:Y:S01]  /*1320*/  S2UR UR6, SR_CgaCtaId ;  /* 0x00000000000679c3 */ /* 0x000e220000008800 */
[----:B------:R-:W-:Y:S01]  /*1330*/  UMOV UR5, 0x400 ;  /* 0x0000040000057882 */ /* 0x000fe20000000000 */
[----:B------:R-:W-:Y:S01]  /*1340*/  LOP3.LUT R13, R5, 0x1, RZ, 0xfc, !PT ;  /* 0x00000001050d7812 */ /* 0x000fe200078efcff */
[----:B------:R-:W-:Y:S01]  /*1350*/  IMAD.MOV.U32 R12, RZ, RZ, RZ ;  /* 0x000000ffff0c7224 */ /* 0x000fe200078e00ff */
[----:B------:R-:W-:Y:S01]  /*1360*/  UISETP.NE.U32.AND UP0, UPT, UR4, URZ, UPT ;  /* 0x0000003f0400728c */ /* 0x000fe2000bf05070 */
[----:B------:R-:W-:Y:S02]  /*1370*/  IMAD.MOV.U32 R7, RZ, RZ, R8 ;  /* 0x000000ffff077224 */ /* 0x000fe400078e0008 */
[----:B------:R-:W-:Y:S01]  /*1380*/  IMAD.MOV.U32 R9, RZ, RZ, RZ ;  /* 0x000000ffff097224 */ /* 0x000fe200078e00ff */
[----:B0-----:R-:W-:-:S04]  /*1390*/  ULEA UR7, UR6, UR5, 0x18 ;  /* 0x0000000506077291 */ /* 0x001fc8000f8ec03f */
[----:B------:R-:W-:Y:S02]  /*13a0*/  UIADD3 UR6, UR7, 0x1c000, URZ ;  /* 0x0001c00007067890 */ /* 0x000fe4000fffe03f */
[----:B------:R-:W-:Y:S02]  /*13b0*/  USHF.R.U32.HI UR5, URZ, 0x4, UR7 ;  /* 0x000000043f057899 */ /* 0x000fe40008011607 */
[----:B------:R-:W-:Y:S02]  /*13c0*/  USHF.R.U32.HI UR6, URZ, 0x4, UR6 ;  /* 0x000000043f067899 */ /* 0x000fe40008011606 */
[----:B------:R-:W-:Y:S02]  /*13d0*/  ULOP3.LUT UR14, UR5, 0x3fff, URZ, 0xc0, !UPT ;  /* 0x00003fff050e7892 */ /* 0x000fe4000f8ec03f */
[----:B------:R-:W-:-:S12]  /*13e0*/  ULOP3.LUT UR15, UR6, 0x3fff, URZ, 0xc0, !UPT ;  /* 0x00003fff060f7892 */ /* 0x000fd8000f8ec03f */
.L_x_23:
[----:B------:R-:W-:-:S13]  /*13f0*/  ISETP.NE.AND P1, PT, R13, 0x3, PT ;  /* 0x000000030d00780c */ /* 0x000fda0003f25270 */
[----:B------:R-:W-:Y:S05]  /*1400*/  @!P1 BRA `(.L_x_19) ;  /* 0x0000000000049947 */ /* 0x000fea0003800000 */
[----:B------:R-:W-:Y:S01]  /*1410*/  BPT.TRAP 0x1 ;  /* 0x000000040000795c */ /* 0x000fe20000300000 */
.L_x_19:
[----:B------:R-:W-:Y:S01]  /*1420*/  SHF.L.U32 R10, R12, 0x1f, RZ ;  /* 0x0000001f0c0a7819 */ /* 0x000fe200000006ff */
[----:B------:R-:W-:-:S12]  /*1430*/  ULEA UR5, UR4, UR7, 0x3 ;  /* 0x0000000704057291 */ /* 0x000fd8000f8e183f */
.L_x_20:
[----:B0-----:R-:W-:-:S04]  /*1440*/  IMAD.U32 R11, RZ, RZ, UR5 ;  /* 0x00000005ff0b7e24 */ /* 0x001fc8000f8e00ff */
[----:B------:R0:W1:Y:S03]  /*1450*/  SYNCS.PHASECHK.TRANS64.TRYWAIT P0, [R11+URZ+0x38000], R10 ;  /* 0x0380000a0b0075a7 */ /* 0x000066000800017f */
[----:B-1----:R-:W-:Y:S05]  /*1460*/  @!P0 NANOSLEEP.SYNCS 0x989680 ;  /* 0x009896800000895d */ /* 0x002fea0003900000 */
[----:B------:R-:W1:Y:S02]  /*1470*/  @!P0 SYNCS.PHASECHK.TRANS64 P0, [R11+URZ+0x38000], R10 ;  /* 0x0380000a0b0085a7 */ /* 0x000e64000800007f */
[----:B-1----:R-:W-:Y:S05]  /*1480*/  @!P0 BRA `(.L_x_20) ;  /* 0xfffffffc00ec8947 */ /* 0x002fea000383ffff */
[----:B------:R-:W-:Y:S01]  /*1490*/  ULEA UR5, UR4, UR14, 0x9 ;  /* 0x0000000e04057291 */ /* 0x000fe2000f8e483f */
[----:B------:R-:W-:Y:S01]  /*14a0*/  WARPGROUP.ARRIVE ;  /* 0x00000000000079c5 */ /* 0x000fe20000000000 */
[----:B------:R-:W-:Y:S01]  /*14b0*/  ULEA UR6, UR4, UR15, 0x9 ;  /* 0x0000000f04067291 */ /* 0x000fe2000f8e483f */
[----:B------:R-:W-:Y:S01]  /*14c0*/  UMOV UR9, 0x40000040 ;  /* 0x4000004000097882 */ /* 0x000fe20000000000 */
[----:B------:R-:W-:-:S03]  /*14d0*/  UMOV UR11, 0x40000040 ;  /* 0x40000040000b7882 */ /* 0x000fc60000000000 */
[----:B------:R-:W-:Y:S02]  /*14e0*/  UMOV UR8, UR5 ;  /* 0x0000000500087c82 */ /* 0x000fe40008000000 */
[----:B------:R-:W-:Y:S02]  /*14f0*/  UMOV UR10, UR6 ;  /* 0x00000006000a7c82 */ /* 0x000fe40008000000 */
[----:B------:R-:W-:Y:S01]  /*1500*/  HGMMA.64x64x16.F32.BF16 R24, gdesc[UR8].tnspA.tnspB, R24, UP0 ;  /* 0x60e00000081879f0 */ /* 0x000fe2000bf01818 */
        /* <DEDUP_REMOVED lines=14> */
[----:B------:R-:W-:Y:S03]  /*15f0*/  HGMMA.64x64x16.F32.BF16 R24, gdesc[UR8].tnspA.tnspB, R24, gsb0 ;  /* 0x60e00000081879f0 */ /* 0x000fe60008001818 */
[----:B------:R-:W-:Y:S02]  /*1600*/  WARPGROUP.DEPBAR.LE gsb0, 0x1 ;  /* 0x00008000000079c5 */ /* 0x000fe40000010100 */
[----:B------:R-:W-:Y:S05]  /*1610*/  @!P1 BRA `(.L_x_21) ;  /* 0x0000000000049947 */ /* 0x000fea0003800000 */
[----:B------:R-:W-:Y:S01]  /*1620*/  BPT.TRAP 0x1 ;  /* 0x000000040000795c */ /* 0x000fe20000300000 */
.L_x_21:
[----:B------:R-:W-:-:S13]  /*1630*/  ISETP.NE.AND P0, PT, R6, RZ, PT ;  /* 0x000000ff0600720c */ /* 0x000fda0003f05270 */
[----:B0-----:R-:W-:-:S05]  /*1640*/  @P0 LEA R10, R9, UR7, 0x3 ;  /* 0x00000007090a0c11 */ /* 0x001fca000f8e18ff */
[----:B------:R-:W-:-:S05]  /*1650*/  @P0 VIADD R10, R10, 0x38070 ;  /* 0x000380700a0a0836 */ /* 0x000fca0000000000 */
[----:B------:R-:W-:-:S04]  /*1660*/  @P0 PRMT R10, R3, 0x654, R10 ;  /* 0x00000654030a0816 */ /* 0x000fc8000000000a */
[----:B------:R0:W-:Y:S01]  /*1670*/  @P0 SYNCS.ARRIVE.TRANS64.RED.A1T0 RZ, [R10+URZ], RZ ;  /* 0x000000ff0aff09a7 */ /* 0x0001e2000810043f */
[----:B------:R-:W-:-:S13]  /*1680*/  ISETP.GT.U32.AND P0, PT, R5, 0x1, PT ;  /* 0x000000010500780c */ /* 0x000fda0003f04070 */
[----:B0-----:R-:W-:Y:S05]  /*1690*/  @P0 BRA `(.L_x_22) ;  /* 0x0000000000040947 */ /* 0x001fea0003800000 */
[----:B------:R-:W-:Y:S01]  /*16a0*/  BPT.TRAP 0x1 ;  /* 0x000000040000795c */ /* 0x000fe20000300000 */
.L_x_22:
[----:B------:R-:W-:Y:S01]  /*16b0*/  UIADD3 UR4, UR4, 0x1, URZ ;  /* 0x0000000104047890 */ /* 0x000fe2000fffe03f */
[----:B------:R-:W-:Y:S01]  /*16c0*/  ISETP.GT.AND P1, PT, R7, 0x1, PT ;  /* 0x000000010700780c */ /* 0x000fe20003f24270 */
[----:B------:R-:W-:Y:S02]  /*16d0*/  VIADD R9, R9, 0x1 ;  /* 0x0000000109097836 */ /* 0x000fe40000000000 */
[----:B------:R-:W-:Y:S01]  /*16e0*/  UISETP.NE.AND UP0, UPT, UR4, 0xe, UPT ;  /* 0x0000000e0400788c */ /* 0x000fe2000bf05270 */
[----:B------:R-:W-:Y:S02]  /*16f0*/  VIADD R7, R7, 0xffffffff ;  /* 0xffffffff07077836 */ /* 0x000fe40000000000 */
[C---:B------:R-:W-:Y:S01]  /*1700*/  ISETP.NE.AND P0, PT, R9.reuse, 0xe, PT ;  /* 0x0000000e0900780c */ /* 0x040fe20003f05270 */
[----:B------:R-:W-:Y:S02]  /*1710*/  USEL UR5, URZ, 0x1, UP0 ;  /* 0x000000013f057887 */ /* 0x000fe40008000000 */
[----:B------:R-:W-:Y:S01]  /*1720*/  USEL UR4, UR4, URZ, UP0 ;  /* 0x0000003f04047287 */ /* 0x000fe20008000000 */
[----:B------:R-:W-:Y:S01]  /*1730*/  SEL R9, R9, RZ, P0 ;  /* 0x000000ff09097207 */ /* 0x000fe20000000000 */
[----:B------:R-:W-:-:S02]  /*1740*/  UPLOP3.LUT UP0, UPT, UPT, UPT, UPT, 0x80, 0x0 ;  /* 0x000000000000789c */ /* 0x000fc40003f0f070 */
[----:B------:R-:W-:Y:S01]  /*1750*/  LOP3.LUT R12, R12, UR5, RZ, 0x3c, !PT ;  /* 0x000000050c0c7c12 */ /* 0x000fe2000f8e3cff */
[----:B------:R-:W-:Y:S08]  /*1760*/  @P1 BRA `(.L_x_23) ;  /* 0xfffffffc00201947 */ /* 0x000ff0000383ffff */
.L_x_18:
[----:B------:R-:W0:Y:S01]  /*1770*/  LDC R7, c[0x0][0x290] ;  /* 0x0000a400ff077b82 */ /* 0x000e220000000800 */
[----:B------:R-:W-:Y:S02]  /*1780*/  WARPGROUP.DEPBAR.LE gsb0, 0x0 ;  /* 0x00008000000079c5 */ /* 0x000fe40000010000 */
[----:B0-----:R-:W-:-:S13]  /*1790*/  ISETP.GE.AND P0, PT, R7, 0x1, PT ;  /* 0x000000010700780c */ /* 0x001fda0003f06270 */
[----:B------:R-:W-:Y:S05]  /*17a0*/  @!P0 BRA `(.L_x_24) ;  /* 0x0000000000588947 */ /* 0x000fea0003800000 */
[----:B------:R-:W-:-:S04]  /*17b0*/  LOP3.LUT R7, R5, 0x1, RZ, 0xfc, !PT ;  /* 0x0000000105077812 */ /* 0x000fc800078efcff */
[----:B------:R-:W-:-:S13]  /*17c0*/  ISETP.NE.AND P0, PT, R7, 0x3, PT ;  /* 0x000000030700780c */ /* 0x000fda0003f05270 */
[----:B------:R-:W-:Y:S05]  /*17d0*/  @!P0 BRA `(.L_x_25) ;  /* 0x0000000000048947 */ /* 0x000fea0003800000 */
[----:B------:R-:W-:Y:S01]  /*17e0*/  BPT.TRAP 0x1 ;  /* 0x000000040000795c */ /* 0x000fe20000300000 */
.L_x_25:
[----:B------:R-:W-:Y:S01]  /*17f0*/  ISETP.NE.AND P0, PT, R6, RZ, PT ;  /* 0x000000ff0600720c */ /* 0x000fe20003f05270 */
[----:B------:R-:W-:Y:S01]  /*1800*/  BSSY B0, `(.L_x_26) ;  /* 0x000000e000007945 */ /* 0x000fe20003800000 */
[----:B------:R-:W-:-:S11]  /*1810*/  ISETP.GT.U32.AND P1, PT, R5, 0x1, PT ;  /* 0x000000010500780c */ /* 0x000fd60003f24070 */
[----:B------:R-:W-:Y:S05]  /*1820*/  @!P0 BRA `(.L_x_27) ;  /* 0x00000000002c8947 */ /* 0x000fea0003800000 */
[----:B------:R-:W0:Y:S01]  /*1830*/  S2R R10, SR_CgaCtaId ;  /* 0x00000000000a7919 */ /* 0x000e220000008800 */
[----:B------:R-:W-:Y:S02]  /*1840*/  SHF.R.U32.HI R6, RZ, 0x1, R8 ;  /* 0x00000001ff067819 */ /* 0x000fe40000011608 */
[----:B------:R-:W-:-:S03]  /*1850*/  MOV R5, 0x400 ;  /* 0x0000040000057802 */ /* 0x000fc60000000f00 */
[----:B------:R-:W-:-:S05]  /*1860*/  IMAD.WIDE.U32 R6, R6, -0x6db6db6d, RZ ;  /* 0x9249249306067825 */ /* 0x000fca00078e00ff */
[----:B------:R-:W-:-:S05]  /*1870*/  SHF.R.U32.HI R7, RZ, 0x2, R7 ;  /* 0x00000002ff077819 */ /* 0x000fca0000011607 */
[----:B------:R-:W-:Y:S01]  /*1880*/  IMAD R8, R7, -0xe, R8 ;  /* 0xfffffff207087824 */ /* 0x000fe200078e0208 */
[----:B0-----:R-:W-:-:S05]  /*1890*/  LEA R5, R10, R5, 0x18 ;  /* 0x000000050a057211 */ /* 0x001fca00078ec0ff */
[----:B------:R-:W-:-:S04]  /*18a0*/  IMAD R8, R8, 0x8, R5 ;  /* 0x0000000808087824 */ /* 0x000fc800078e0205 */
[----:B------:R-:W-:-:S05]  /*18b0*/  VIADD R8, R8, 0x38070 ;  /* 0x0003807008087836 */ /* 0x000fca0000000000 */
[----:B------:R-:W-:-:S04]  /*18c0*/  PRMT R8, R3, 0x654, R8 ;  /* 0x0000065403087816 */ /* 0x000fc80000000008 */
[----:B------:R0:W-:Y:S03]  /*18d0*/  SYNCS.ARRIVE.TRANS64.RED.A1T0 RZ, [R8+URZ], RZ ;  /* 0x000000ff08ff79a7 */ /* 0x0001e6000810043f */
.L_x_27:
[----:B------:R-:W-:Y:S05]  /*18e0*/  BSYNC B0 ;  /* 0x0000000000007941 */ /* 0x000fea0003800000 */
.L_x_26:
[----:B------:R-:W-:Y:S05]  /*18f0*/  @P1 BRA `(.L_x_24) ;  /* 0x0000000000041947 */ /* 0x000fea0003800000 */
[----:B------:R-:W-:Y:S01]  /*1900*/  BPT.TRAP 0x1 ;  /* 0x000000040000795c */ /* 0x000fe20000300000 */
.L_x_24:
[----:B------:R-:W1:Y:S01]  /*1910*/  S2R R3, SR_TID.X ;  /* 0x0000000000037919 */ /* 0x000e620000002100 */
[----:B0-----:R-:W0:Y:S01]  /*1920*/  LDC.64 R8, c[0x0][0x280] ;  /* 0x0000a000ff087b82 */ /* 0x001e220000000a00 */
[----:B------:R-:W-:Y:S01]  /*1930*/  SHF.R.S32.HI R16, RZ, 0x1f, R4 ;  /* 0x0000001fff107819 */ /* 0x000fe20000011404 */
[----:B------:R-:W2:Y:S06]  /*1940*/  S2R R15, SR_CTAID.X ;  /* 0x00000000000f7919 */ /* 0x000eac0000002500 */
[----:B------:R-:W4:Y:S01]  /*1950*/  LDC.64 R10, c[0x0][0x5d0] ;  /* 0x00017400ff0a7b82 */ /* 0x000f220000000a00 */
[----:B-1----:R-:W-:-:S04]  /*1960*/  SHF.R.S32.HI R6, RZ, 0x1f, R3 ;  /* 0x0000001fff067819 */ /* 0x002fc80000011403 */
[----:B------:R-:W-:-:S04]  /*1970*/  LEA.HI R6, R6, R3, RZ, 0x7 ;  /* 0x0000000306067211 */ /* 0x000fc800078f38ff */
[----:B------:R-:W-:-:S05]  /*1980*/  LOP3.LUT R6, R6, 0xffffff80, RZ, 0xc0, !PT ;  /* 0xffffff8006067812 */ /* 0x000fca00078ec0ff */
[----:B------:R-:W-:-:S05]  /*1990*/  IMAD.IADD R6, R3, 0x1, -R6 ;  /* 0x0000000103067824 */ /* 0x000fca00078e0a06 */
[----:B------:R-:W-:-:S04]  /*19a0*/  SHF.R.S32.HI R7, RZ, 0x1f, R6 ;  /* 0x0000001fff077819 */ /* 0x000fc80000011406 */
[----:B------:R-:W-:-:S04]  /*19b0*/  LEA.HI R3, R7, R6, RZ, 0x2 ;  /* 0x0000000607037211 */ /* 0x000fc800078f10ff */
[--C-:B------:R-:W-:Y:S02]  /*19c0*/  SHF.R.S32.HI R12, RZ, 0x2, R3.reuse ;  /* 0x00000002ff0c7819 */ /* 0x100fe40000011403 */
[----:B------:R-:W-:Y:S02]  /*19d0*/  SHF.R.S32.HI R5, RZ, 0x1f, R3 ;  /* 0x0000001fff057819 */ /* 0x000fe40000011403 */
[----:B------:R-:W-:Y:S02]  /*19e0*/  LOP3.LUT R3, R3, 0xfffffffc, RZ, 0xc0, !PT ;  /* 0xfffffffc03037812 */ /* 0x000fe400078ec0ff */
[----:B------:R-:W-:-:S03]  /*19f0*/  LEA.HI R5, R5, R12, RZ, 0x3 ;  /* 0x0000000c05057211 */ /* 0x000fc600078f18ff */
[----:B------:R-:W-:Y:S01]  /*1a00*/  IMAD.IADD R20, R6, 0x1, -R3 ;  /* 0x0000000106147824 */ /* 0x000fe200078e0a03 */
[----:B------:R-:W-:-:S05]  /*1a10*/  LOP3.LUT R5, R5, 0xfffffff8, RZ, 0xc0, !PT ;  /* 0xfffffff805057812 */ /* 0x000fca00078ec0ff */
[----:B------:R-:W-:Y:S01]  /*1a20*/  IMAD.IADD R12, R12, 0x1, -R5 ;  /* 0x000000010c0c7824 */ /* 0x000fe200078e0a05 */
[----:B------:R-:W-:Y:S01]  /*1a30*/  LEA.HI R5, R7, R6, RZ, 0x5 ;  /* 0x0000000607057211 */ /* 0x000fe200078f28ff */
[----:B------:R-:W-:Y:S02]  /*1a40*/  IMAD.SHL.U32 R6, R14, 0x40, RZ ;  /* 0x000000400e067824 */ /* 0x000fe400078e00ff */
[----:B--2---:R-:W-:Y:S01]  /*1a50*/  IMAD.SHL.U32 R7, R15, 0x40, RZ ;  /* 0x000000400f077824 */ /* 0x004fe200078e00ff */
[----:B------:R-:W-:Y:S01]  /*1a60*/  SHF.R.S32.HI R13, RZ, 0x1f, R12 ;  /* 0x0000001fff0d7819 */ /* 0x000fe2000001140c */
[----:B------:R-:W-:Y:S01]  /*1a70*/  IMAD.SHL.U32 R14, R20, 0x2, RZ ;  /* 0x00000002140e7824 */ /* 0x000fe200078e00ff */
[----:B0-----:R-:W-:Y:S02]  /*1a80*/  ISETP.GE.AND P0, PT, R6, R9, PT ;  /* 0x000000090600720c */ /* 0x001fe40003f06270 */
[----:B------:R-:W-:Y:S02]  /*1a90*/  SHF.R.S32.HI R5, RZ, 0x5, R5 ;  /* 0x00000005ff057819 */ /* 0x000fe40000011405 */
[----:B------:R-:W-:-:S02]  /*1aa0*/  ISETP.GE.OR P0, PT, R7, R8, P0 ;  /* 0x000000080700720c */ /* 0x000fc40000706670 */
[----:B------:R-:W-:Y:S01]  /*1ab0*/  SHF.R.S32.HI R3, RZ, 0x1f, R6 ;  /* 0x0000001fff037819 */ /* 0x000fe20000011406 */
[----:B------:R-:W-:-:S04]  /*1ac0*/  IMAD.WIDE R56, R5, 0x10, R12 ;  /* 0x0000001005387825 */ /* 0x000fc800078e020c */
[----:B------:R-:W-:Y:S01]  /*1ad0*/  IMAD.WIDE R56, R15, 0x40, R56 ;  /* 0x000000400f387825 */ /* 0x000fe200078e0238 */
[----:B------:R-:W-:-:S03]  /*1ae0*/  SHF.R.S32.HI R15, RZ, 0x1f, R14 ;  /* 0x0000001fff0f7819 */ /* 0x000fc6000001140e */
[-C--:B----4-:R-:W-:Y:S02]  /*1af0*/  IMAD R17, R57, R10.reuse, RZ ;  /* 0x0000000a39117224 */ /* 0x090fe400078e02ff */
[----:B------:R-:W-:Y:S01]  /*1b00*/  IMAD.WIDE.U32 R18, R56, R10, R14 ;  /* 0x0000000a38127225 */ /* 0x000fe200078e000e */
[----:B------:R-:W-:Y:S06]  /*1b10*/  @P0 EXIT ;  /* 0x000000000000094d */ /* 0x000fec0003800000 */
[----:B------:R-:W-:Y:S01]  /*1b20*/  ULDC.64 UR6, c[0x0][0x288] ;  /* 0x0000a20000067ab9 */ /* 0x000fe20000000a00 */
[----:B------:R-:W-:Y:S01]  /*1b30*/  IMAD R17, R56, R11, R17 ;  /* 0x0000000b38117224 */ /* 0x000fe200078e0211 */
[----:B------:R-:W-:Y:S01]  /*1b40*/  ISETP.GE.AND P0, PT, R23, UR6, PT ;  /* 0x0000000617007c0c */ /* 0x000fe2000bf06270 */
[----:B------:R-:W-:Y:S01]  /*1b50*/  ULDC.64 UR4, c[0x0][0x5e0] ;  /* 0x0001780000047ab9 */ /* 0x000fe20000000a00 */
[----:B------:R-:W-:Y:S01]  /*1b60*/  IADD3 R18, P1, R6, R18, RZ ;  /* 0x0000001206127210 */ /* 0x000fe20007f3e0ff */
[----:B------:R-:W-:Y:S01]  /*1b70*/  IMAD R21, R16, UR4, RZ ;  /* 0x0000000410157c24 */ /* 0x000fe2000f8e02ff */
[C---:B------:R-:W-:Y:S01]  /*1b80*/  ISETP.GE.OR P0, PT, R4.reuse, UR7, P0 ;  /* 0x0000000704007c0c */ /* 0x040fe20008706670 */
[----:B------:R-:W-:Y:S01]  /*1b90*/  IMAD R7, R5, -0x10, -R7 ;  /* 0xfffffff005077824 */ /* 0x000fe200078e0a07 */
[----:B------:R-:W-:Y:S01]  /*1ba0*/  IADD3.X R19, R3, R19, R17, P1, !PT ;  /* 0x0000001303137210 */ /* 0x000fe20000ffe411 */
[----:B------:R-:W-:Y:S01]  /*1bb0*/  IMAD R21, R4, UR5, R21 ;  /* 0x0000000504157c24 */ /* 0x000fe2000f8e0215 */
[----:B------:R-:W-:Y:S01]  /*1bc0*/  SHF.R.S32.HI R17, RZ, 0x1f, R23 ;  /* 0x0000001fff117819 */ /* 0x000fe20000011417 */
[----:B------:R-:W-:-:S02]  /*1bd0*/  IMAD R5, R20, -0x2, R9 ;  /* 0xfffffffe14057824 */ /* 0x000fc400078e0209 */
[----:B------:R-:W-:Y:S01]  /*1be0*/  IMAD.WIDE.U32 R18, R4, UR4, R18 ;  /* 0x0000000404127c25 */ /* 0x000fe2000f8e0012 */
[----:B------:R-:W-:-:S03]  /*1bf0*/  ULDC.64 UR4, c[0x0][0x5d8] ;  /* 0x0001760000047ab9 */ /* 0x000fc60000000a00 */
[----:B------:R-:W-:Y:S02]  /*1c00*/  IMAD R20, R17, UR4, RZ ;  /* 0x0000000411147c24 */ /* 0x000fe4000f8e02ff */
[----:B------:R-:W-:Y:S01]  /*1c10*/  IMAD.IADD R59, R19, 0x1, R21 ;  /* 0x00000001133b7824 */ /* 0x000fe200078e0215 */
[----:B------:R-:W-:Y:S06]  /*1c20*/  @P0 EXIT ;  /* 0x000000000000094d */ /* 0x000fec0003800000 */
[----:B---3-5:R-:W-:Y:S01]  /*1c30*/  FSETP.NEU.AND P1, PT, R2, RZ, PT ;  /* 0x000000ff0200720b */ /* 0x028fe20003f2d000 */
[----:B------:R-:W-:Y:S01]  /*1c40*/  IMAD.MOV.U32 R58, RZ, RZ, R18 ;  /* 0x000000ffff3a7224 */ /* 0x000fe200078e0012 */
[----:B------:R-:W-:Y:S01]  /*1c50*/  IADD3 R7, R7, R8, -R12 ;  /* 0x0000000807077210 */ /* 0x000fe20007ffe80c */
[C---:B------:R-:W-:Y:S01]  /*1c60*/  IMAD R13, R23.reuse, UR5, R20 ;  /* 0x00000005170d7c24 */ /* 0x040fe2000f8e0214 */
[----:B------:R-:W-:Y:S01]  /*1c70*/  SHF.L.U64.HI R8, R10, 0x3, R11 ;  /* 0x000000030a087819 */ /* 0x000fe2000001020b */
[----:B------:R-:W-:Y:S01]  /*1c80*/  IMAD.WIDE.U32 R58, R23, UR4, R58 ;  /* 0x00000004173a7c25 */ /* 0x000fe2000f8e003a */
[----:B------:R-:W-:-:S03]  /*1c90*/  ULDC.64 UR4, c[0x0][0x5b8] ;  /* 0x00016e0000047ab9 */ /* 0x000fc60000000a00 */
[----:B------:R-:W-:Y:S02]  /*1ca0*/  IMAD.IADD R5, R5, 0x1, -R6 ;  /* 0x0000000105057824 */ /* 0x000fe400078e0a06 */
[----:B------:R-:W-:Y:S02]  /*1cb0*/  IMAD R12, R17, UR4, RZ ;  /* 0x00000004110c7c24 */ /* 0x000fe4000f8e02ff */
[----:B------:R-:W-:Y:S01]  /*1cc0*/  IMAD.SHL.U32 R9, R10, 0x8, RZ ;  /* 0x000000080a097824 */ /* 0x000fe200078e00ff */
[----:B------:R-:W-:Y:S01]  /*1cd0*/  ISETP.GT.AND P0, PT, R5, RZ, PT ;  /* 0x000000ff0500720c */ /* 0x000fe20003f04270 */
[----:B------:R-:W-:Y:S02]  /*1ce0*/  IMAD R17, R23, UR5, R12 ;  /* 0x0000000517117c24 */ /* 0x000fe4000f8e020c */
[----:B------:R-:W-:Y:S01]  /*1cf0*/  IMAD.IADD R13, R59, 0x1, R13 ;  /* 0x000000013b0d7824 */ /* 0x000fe200078e020d */
[----:B------:R-:W-:Y:S01]  /*1d00*/  ISETP.GT.AND P2, PT, R7, RZ, P0 ;  /* 0x000000ff0700720c */ /* 0x000fe20000744270 */
[----:B------:R-:W-:-:S12]  /*1d10*/  @!P1 BRA `(.L_x_28) ;  /* 0x0000001800189947 */ /* 0x000fd80003800000 */
[----:B------:R-:W-:Y:S01]  /*1d20*/  IADD3 R10, P1, R6, R14, RZ ;  /* 0x0000000e060a7210 */ /* 0x000fe20007f3e0ff */
[----:B------:R-:W-:Y:S01]  /*1d30*/  ULDC.64 UR6, c[0x0][0x5c0] ;  /* 0x0001700000067ab9 */ /* 0x000fe20000000a00 */
[----:B------:R-:W-:Y:S01]  /*1d40*/  ULDC.64 UR8, c[0x0][0x5b0] ;  /* 0x00016c0000087ab9 */ /* 0x000fe20000000a00 */
[----:B------:R-:W-:Y:S01]  /*1d50*/  IMAD R19, R16, UR6, RZ ;  /* 0x0000000610137c24 */ /* 0x000fe2000f8e02ff */
[----:B------:R-:W-:Y:S01]  /*1d60*/  ULDC.64 UR10, c[0x0][0x5a8] ;  /* 0x00016a00000a7ab9 */ /* 0x000fe20000000a00 */
[----:B------:R-:W-:Y:S02]  /*1d70*/  IMAD.X R11, R3, 0x1, R15, P1 ;  /* 0x00000001030b7824 */ /* 0x000fe400008e060f */
[C---:B------:R-:W-:Y:S02]  /*1d80*/  IMAD R60, R4.reuse, UR7, R19 ;  /* 0x00000007043c7c24 */ /* 0x040fe4000f8e0213 */
[----:B------:R-:W-:-:S04]  /*1d90*/  IMAD.WIDE.U32 R10, R4, UR6, R10 ;  /* 0x00000006040a7c25 */ /* 0x000fc8000f8e000a */
[----:B------:R-:W-:Y:S02]  /*1da0*/  IMAD.IADD R11, R11, 0x1, R60 ;  /* 0x000000010b0b7824 */ /* 0x000fe400078e023c */
[----:B------:R-:W-:Y:S02]  /*1db0*/  IMAD R61, R57, UR8, RZ ;  /* 0x00000008393d7c24 */ /* 0x000fe4000f8e02ff */
[----:B------:R-:W-:-:S04]  /*1dc0*/  IMAD.WIDE.U32 R20, R23, UR4, R10 ;  /* 0x0000000417147c25 */ /* 0x000fc8000f8e000a */
[----:B------:R-:W-:Y:S02]  /*1dd0*/  IMAD.IADD R19, R17, 0x1, R21 ;  /* 0x0000000111137824 */ /* 0x000fe400078e0215 */
[----:B------:R-:W-:Y:S02]  /*1de0*/  IMAD.MOV.U32 R18, RZ, RZ, R20 ;  /* 0x000000ffff127224 */ /* 0x000fe400078e0014 */
[C---:B------:R-:W-:Y:S02]  /*1df0*/  IMAD R61, R56.reuse, UR9, R61 ;  /* 0x00000009383d7c24 */ /* 0x040fe4000f8e023d */
[----:B------:R-:W-:-:S04]  /*1e00*/  IMAD.WIDE.U32 R10, R56, UR8, R18 ;  /* 0x00000008380a7c25 */ /* 0x000fc8000f8e0012 */
[----:B------:R-:W-:Y:S01]  /*1e10*/  IMAD.IADD R11, R11, 0x1, R61 ;  /* 0x000000010b0b7824 */ /* 0x000fe200078e023d */
[----:B------:R-:W-:-:S04]  /*1e20*/  LEA R62, P1, R10, UR10, 0x1 ;  /* 0x0000000a0a3e7c11 */ /* 0x000fc8000f8208ff */
[----:B------:R-:W-:-:S05]  /*1e30*/  LEA.HI.X R63, R10, UR11, R11, 0x1, P1 ;  /* 0x0000000b0a3f7c11 */ /* 0x000fca00088f0c0b */
[----:B------:R0:W2:Y:S01]  /*1e40*/  @P2 LDG.E.LTC128B.U16 R59, desc[UR12][R62.64] ;  /* 0x0000000c3e3b2981 */ /* 0x0000a2000c1e1520 */
[----:B------:R-:W-:Y:S01]  /*1e50*/  IMAD.WIDE.U32 R22, R23, UR4, RZ ;  /* 0x0000000417167c25 */ /* 0x000fe2000f8e00ff */
[----:B------:R-:W-:Y:S01]  /*1e60*/  ULDC.64 UR4, c[0x0][0x5c8] ;  /* 0x0001720000047ab9 */ /* 0x000fe20000000a00 */
[----:B------:R-:W-:Y:S01]  /*1e70*/  ISETP.GT.AND P1, PT, R5, 0x1, PT ;  /* 0x000000010500780c */ /* 0x000fe20003f24270 */
[----:B------:R-:W-:Y:S01]  /*1e80*/  BSSY B0, `(.L_x_29) ;  /* 0x0000016000007945 */ /* 0x000fe20003800000 */
[----:B------:R-:W-:Y:S02]  /*1e90*/  IMAD.IADD R17, R23, 0x1, R17 ;  /* 0x0000000117117824 */ /* 0x000fe400078e0211 */
[----:B------:R-:W-:-:S04]  /*1ea0*/  IMAD.MOV.U32 R16, RZ, RZ, R22 ;  /* 0x000000ffff107224 */ /* 0x000fc800078e0016 */
[----:B------:R-:W-:-:S04]  /*1eb0*/  IMAD.WIDE.U32 R10, R56, UR8, R16 ;  /* 0x00000008380a7c25 */ /* 0x000fc8000f8e0010 */
[----:B------:R-:W-:Y:S02]  /*1ec0*/  IMAD.IADD R11, R61, 0x1, R11 ;  /* 0x000000013d0b7824 */ /* 0x000fe400078e020b */
[----:B------:R-:W-:-:S04]  /*1ed0*/  IMAD.WIDE.U32 R10, R4, UR6, R10 ;  /* 0x00000006040a7c25 */ /* 0x000fc8000f8e000a */
[----:B------:R-:W-:Y:S01]  /*1ee0*/  IMAD.IADD R11, R60, 0x1, R11 ;  /* 0x000000013c0b7824 */ /* 0x000fe200078e020b */
[----:B0-----:R-:W-:Y:S02]  /*1ef0*/  IADD3 R62, P4, P5, R6, R10, R14 ;  /* 0x0000000a063e7210 */ /* 0x001fe40007d9e00e */
[C---:B------:R-:W-:Y:S02]  /*1f00*/  LEA R10, P3, R58.reuse, UR4, 0x1 ;  /* 0x000000043a0a7c11 */ /* 0x040fe4000f8608ff */
[----:B------:R-:W-:Y:S02]  /*1f10*/  IADD3.X R63, R3, R11, R15, P4, P5 ;  /* 0x0000000b033f7210 */ /* 0x000fe400027ea40f */
[----:B------:R-:W-:Y:S02]  /*1f20*/  LEA.HI.X R11, R58, UR5, R13, 0x1, P3 ;  /* 0x000000053a0b7c11 */ /* 0x000fe400098f0c0d */
[----:B------:R-:W-:Y:S02]  /*1f30*/  ISETP.GT.AND P3, PT, R7, RZ, P1 ;  /* 0x000000ff0700720c */ /* 0x000fe40000f64270 */
[----:B------:R-:W-:-:S04]  /*1f40*/  LEA R12, P4, R62, UR10, 0x1 ;  /* 0x0000000a3e0c7c11 */ /* 0x000fc8000f8808ff */
[----:B------:R-:W-:Y:S01]  /*1f50*/  LEA.HI.X R13, R62, UR11, R63, 0x1, P4 ;  /* 0x0000000b3e0d7c11 */ /* 0x000fe2000a0f0c3f */
[----:B--2---:R-:W-:-:S04]  /*1f60*/  IMAD.U32 R65, R59, 0x10000, RZ ;  /* 0x000100003b417824 */ /* 0x004fc800078e00ff */
[----:B------:R-:W-:-:S04]  /*1f70*/  FMUL R65, R65, R2 ;  /* 0x0000000241417220 */ /* 0x000fc80000400000 */
[----:B------:R-:W-:Y:S01]  /*1f80*/  FFMA R65, R24, R0, R65 ;  /* 0x0000000018417223 */ /* 0x000fe20000000041 */
[----:B------:R-:W-:-:S04]  /*1f90*/  PRMT R24, R59, 0x7610, R24 ;  /* 0x000076103b187816 */ /* 0x000fc80000000018 */
[----:B------:R-:W-:-:S05]  /*1fa0*/  F2FP.BF16.F32.PACK_AB R65, RZ, R65 ;  /* 0x00000041ff41723e */ /* 0x000fca00000010ff */
[----:B------:R0:W-:Y:S01]  /*1fb0*/  @P2 STG.E.U16 desc[UR12][R10.64], R65 ;  /* 0x000000410a002986 */ /* 0x0001e2000c10150c */
[----:B------:R-:W-:Y:S05]  /*1fc0*/  @!P3 BRA `(.L_x_30) ;  /* 0x000000000004b947 */ /* 0x000fea0003800000 */
[----:B------:R1:W5:Y:S02]  /*1fd0*/  LDG.E.LTC128B.U16 R24, desc[UR12][R12.64+0x2] ;  /* 0x0000020c0c187981 */ /* 0x000364000c1e1520 */
.L_x_30:
[----:B------:R-:W-:Y:S05]  /*1fe0*/  BSYNC B0 ;  /* 0x0000000000007941 */ /* 0x000fea0003800000 */
.L_x_29:
[----:B------:R-:W-:Y:S01]  /*1ff0*/  USHF.L.U32 UR5, UR8, 0x3, URZ ;  /* 0x0000000308057899 */ /* 0x000fe2000800063f */
[----:B-----5:R-:W-:Y:S01]  /*2000*/  IMAD.U32 R21, R24, 0x10000, RZ ;  /* 0x0001000018157824 */ /* 0x020fe200078e00ff */
[----:B------:R-:W-:Y:S01]  /*2010*/  USHF.L.U64.HI UR4, UR8, 0x3, UR9 ;  /* 0x0000000308047899 */ /* 0x000fe20008010209 */
[----:B------:R-:W-:Y:S02]  /*2020*/  ISETP.GT.AND P0, PT, R7, 0x8, P0 ;  /* 0x000000080700780c */ /* 0x000fe40000704270 */
[----:B------:R-:W-:Y:S01]  /*2030*/  FMUL R16, R21, R2 ;  /* 0x0000000215107220 */ /* 0x000fe20000400000 */
[----:B------:R-:W-:Y:S02]  /*2040*/  IMAD.U32 R58, RZ, RZ, UR5 ;  /* 0x00000005ff3a7e24 */ /* 0x000fe4000f8e00ff */
[----:B------:R-:W-:Y:S02]  /*2050*/  IMAD.U32 R59, RZ, RZ, UR4 ;  /* 0x00000004ff3b7e24 */ /* 0x000fe4000f8e00ff */
[----:B------:R-:W-:Y:S01]  /*2060*/  FFMA R16, R25, R0, R16 ;  /* 0x0000000019107223 */ /* 0x000fe20000000010 */
[----:B------:R-:W-:-:S04]  /*2070*/  IMAD.WIDE.U32 R58, R56, UR8, R58 ;  /* 0x00000008383a7c25 */ /* 0x000fc8000f8e003a */
[----:B------:R-:W-:Y:S01]  /*2080*/  F2FP.BF16.F32.PACK_AB R16, RZ, R16 ;  /* 0x00000010ff10723e */ /* 0x000fe200000010ff */
[----:B------:R-:W-:Y:S01]  /*2090*/  IMAD.IADD R61, R61, 0x1, R59 ;  /* 0x000000013d3d7824 */ /* 0x000fe200078e023b */
[----:B------:R-:W-:Y:S02]  /*20a0*/  IADD3 R20, P2, R20, R58, RZ ;  /* 0x0000003a14147210 */ /* 0x000fe40007f5e0ff */
[----:B------:R-:W-:Y:S02]  /*20b0*/  PRMT R23, R16, 0x7610, R23 ;  /* 0x0000761010177816 */ /* 0x000fe40000000017 */
[----:B------:R-:W-:Y:S01]  /*20c0*/  PRMT R16, R24, 0x7610, R16 ;  /* 0x0000761018107816 */ /* 0x000fe20000000010 */
[----:B------:R-:W-:Y:S01]  /*20d0*/  IMAD.X R19, R61, 0x1, R19, P2 ;  /* 0x000000013d137824 */ /* 0x000fe200010e0613 */
[C---:B------:R-:W-:Y:S01]  /*20e0*/  LEA R18, P2, R20.reuse, UR10, 0x1 ;  /* 0x0000000a14127c11 */ /* 0x040fe2000f8408ff */
[----:B------:R2:W-:Y:S03]  /*20f0*/  @P3 STG.E.U16 desc[UR12][R10.64+0x2], R23 ;  /* 0x000002170a003986 */ /* 0x0005e6000c10150c */
[----:B------:R-:W-:-:S05]  /*2100*/  LEA.HI.X R19, R20, UR11, R19, 0x1, P2 ;  /* 0x0000000b14137c11 */ /* 0x000fca00090f0c13 */
[----:B------:R-:W3:Y:S01]  /*2110*/  @P0 LDG.E.LTC128B.U16 R16, desc[UR12][R18.64] ;  /* 0x0000000c12100981 */ /* 0x000ee2000c1e1520 */
[----:B------:R-:W-:Y:S01]  /*2120*/  IADD3 R20, P2, R22, R58, RZ ;  /* 0x0000003a16147210 */ /* 0x000fe20007f5e0ff */
[----:B------:R-:W-:Y:S01]  /*2130*/  BSSY B0, `(.L_x_31) ;  /* 0x0000013000007945 */ /* 0x000fe20003800000 */
[----:B------:R-:W-:-:S03]  /*2140*/  ISETP.GT.AND P1, PT, R7, 0x8, P1 ;  /* 0x000000080700780c */ /* 0x000fc60000f24270 */
[----:B------:R-:W-:Y:S02]  /*2150*/  IMAD.X R21, R61, 0x1, R17, P2 ;  /* 0x000000013d157824 */ /* 0x000fe400010e0611 */
[----:B------:R-:W-:-:S03]  /*2160*/  IMAD.WIDE.U32 R20, R4, UR6, R20 ;  /* 0x0000000604147c25 */ /* 0x000fc6000f8e0014 */
[----:B------:R-:W-:Y:S01]  /*2170*/  IADD3 R6, P2, P3, R6, R20, R14 ;  /* 0x0000001406067210 */ /* 0x000fe20007b5e00e */
[----:B------:R-:W-:Y:S01]  /*2180*/  IMAD.IADD R14, R60, 0x1, R21 ;  /* 0x000000013c0e7824 */ /* 0x000fe200078e0215 */
[----:B------:R-:W-:-:S04]  /*2190*/  SHF.L.U64.HI R21, R9, 0x1, R8 ;  /* 0x0000000109157819 */ /* 0x000fc80000010208 */
[----:B------:R-:W-:Y:S02]  /*21a0*/  IADD3.X R3, R3, R14, R15, P2, P3 ;  /* 0x0000000e03037210 */ /* 0x000fe400017e640f */
[----:B------:R-:W-:Y:S02]  /*21b0*/  LEA R14, P2, R9, R10, 0x1 ;  /* 0x0000000a090e7211 */ /* 0x000fe400078408ff */
[----:B------:R-:W-:-:S03]  /*21c0*/  LEA R8, P3, R6, UR10, 0x1 ;  /* 0x0000000a06087c11 */ /* 0x000fc6000f8608ff */
[----:B------:R-:W-:Y:S01]  /*21d0*/  IMAD.X R15, R21, 0x1, R11, P2 ;  /* 0x00000001150f7824 */ /* 0x000fe200010e060b */
[----:B------:R-:W-:Y:S01]  /*21e0*/  LEA.HI.X R9, R6, UR11, R3, 0x1, P3 ;  /* 0x0000000b06097c11 */ /* 0x000fe200098f0c03 */
[----:B---3--:R-:W-:-:S04]  /*21f0*/  IMAD.U32 R17, R16, 0x10000, RZ ;  /* 0x0001000010117824 */ /* 0x008fc800078e00ff */
[----:B------:R-:W-:-:S04]  /*2200*/  FMUL R17, R17, R2 ;  /* 0x0000000211117220 */ /* 0x000fc80000400000 */
[----:B------:R-:W-:-:S05]  /*2210*/  FFMA R17, R26, R0, R17 ;  /* 0x000000001a117223 */ /* 0x000fca0000000011 */
[----:B------:R-:W-:-:S05]  /*2220*/  F2FP.BF16.F32.PACK_AB R17, RZ, R17 ;  /* 0x00000011ff11723e */ /* 0x000fca00000010ff */
[----:B------:R2:W-:Y:S01]  /*2230*/  @P0 STG.E.U16 desc[UR12][R14.64], R17 ;  /* 0x000000110e000986 */ /* 0x0005e2000c10150c */
[----:B------:R-:W-:Y:S05]  /*2240*/  @!P1 BRA `(.L_x_32) ;  /* 0x0000000000049947 */ /* 0x000fea0003800000 */
[----:B------:R3:W5:Y:S02]  /*2250*/  LDG.E.LTC128B.U16 R16, desc[UR12][R8.64+0x2] ;  /* 0x0000020c08107981 */ /* 0x000764000c1e1520 */
.L_x_32:
[----:B------:R-:W-:Y:S05]  /*2260*/  BSYNC B0 ;  /* 0x0000000000007941 */ /* 0x000fea0003800000 */
.L_x_31:
[----:B-----5:R-:W-:Y:S01]  /*2270*/  IMAD.U32 R3, R16, 0x10000, RZ ;  /* 0x0001000010037824 */ /* 0x020fe200078e00ff */
[----:B------:R-:W-:Y:S01]  /*2280*/  ISETP.GT.AND P0, PT, R5, 0x8, PT ;  /* 0x000000080500780c */ /* 0x000fe20003f04270 */
[----:B------:R-:W-:Y:S02]  /*2290*/  BSSY B0, `(.L_x_33) ;  /* 0x0000008000007945 */ /* 0x000fe40003800000 */
[----:B------:R-:W-:Y:S01]  /*22a0*/  FMUL R4, R3, R2 ;  /* 0x0000000203047220 */ /* 0x000fe20000400000 */
[----:B------:R-:W-:-:S03]  /*22b0*/  ISETP.GT.AND P2, PT, R7, RZ, P0 ;  /* 0x000000ff0700720c */ /* 0x000fc60000744270 */
[----:B------:R-:W-:-:S05]  /*22c0*/  FFMA R4, R27, R0, R4 ;  /* 0x000000001b047223 */ /* 0x000fca0000000004 */
[----:B------:R-:W-:-:S05]  /*22d0*/  F2FP.BF16.F32.PACK_AB R4, RZ, R4 ;  /* 0x00000004ff04723e */ /* 0x000fca00000010ff */
[----:B------:R4:W-:Y:S01]  /*22e0*/  @P1 STG.E.U16 desc[UR12][R14.64+0x2], R4 ;  /* 0x000002040e001986 */ /* 0x0009e2000c10150c */
[----:B------:R-:W-:Y:S05]  /*22f0*/  @!P2 BRA `(.L_x_34) ;  /* 0x000000000004a947 */ /* 0x000fea0003800000 */
[----:B------:R0:W5:Y:S02]  /*2300*/  LDG.E.LTC128B.U16 R16, desc[UR12][R12.64+0x10] ;  /* 0x0000100c0c107981 */ /* 0x000164000c1e1520 */
.L_x_34:
[----:B------:R-:W-:Y:S05]  /*2310*/  BSYNC B0 ;  /* 0x0000000000007941 */ /* 0x000fea0003800000 */
.L_x_33:
        /* <DEDUP_REMOVED lines=10> */
.L_x_36:
[----:B------:R-:W-:Y:S05]  /*23c0*/  BSYNC B0 ;  /* 0x0000000000007941 */ /* 0x000fea0003800000 */
.L_x_35:
[----:B0----5:R-:W-:Y:S01]  /*23d0*/  IMAD.U32 R3, R16, 0x10000, RZ ;  /* 0x0001000010037824 */ /* 0x021fe200078e00ff */
[----:B------:R-:W-:Y:S01]  /*23e0*/  ISETP.GT.AND P0, PT, R7, 0x8, P0 ;  /* 0x000000080700780c */ /* 0x000fe20000704270 */
[----:B------:R-:W-:Y:S02]  /*23f0*/  BSSY B0, `(.L_x_37) ;  /* 0x0000007000007945 */ /* 0x000fe40003800000 */
[----:B----4-:R-:W-:-:S04]  /*2400*/  FMUL R4, R3, R2 ;  /* 0x0000000203047220 */ /* 0x010fc80000400000 */
[----:B------:R-:W-:-:S05]  /*2410*/  FFMA R4, R29, R0, R4 ;  /* 0x000000001d047223 */ /* 0x000fca0000000004 */
[----:B------:R-:W-:-:S05]  /*2420*/  F2FP.BF16.F32.PACK_AB R4, RZ, R4 ;  /* 0x00000004ff04723e */ /* 0x000fca00000010ff */
[----:B------:R0:W-:Y:S01]  /*2430*/  @P3 STG.E.U16 desc[UR12][R10.64+0x12], R4 ;  /* 0x000012040a003986 */ /* 0x0001e2000c10150c */
[----:B------:R-:W-:Y:S05]  /*2440*/  @!P0 BRA `(.L_x_38) ;  /* 0x0000000000048947 */ /* 0x000fea0003800000 */
[----:B------:R4:W5:Y:S02]  /*2450*/  LDG.E.LTC128B.U16 R16, desc[UR12][R8.64+0x10] ;  /* 0x0000100c08107981 */ /* 0x000964000c1e1520 */
.L_x_38:
[----:B------:R-:W-:Y:S05]  /*2460*/  BSYNC B0 ;  /* 0x0000000000007941 */ /* 0x000fea0003800000 */
.L_x_37:
[----:B-----5:R-:W-:Y:S01]  /*2470*/  IMAD.U32 R3, R16, 0x10000, RZ ;  /* 0x0001000010037824 */ /* 0x020fe200078e00ff */
[----:B------:R-:W-:Y:S01]  /*2480*/  ISETP.GT.AND P1, PT, R7, 0x8, P1 ;  /* 0x000000080700780c */ /* 0x000fe20000f24270 */
[----:B------:R-:W-:Y:S02]  /*2490*/  BSSY B0, `(.L_x_39) ;  /* 0x0000007000007945 */ /* 0x000fe40003800000 */
[----:B------:R-:W-:-:S04]  /*24a0*/  FMUL R3, R3, R2 ;  /* 0x0000000203037220 */ /* 0x000fc80000400000 */
[----:B------:R-:W-:-:S05]  /*24b0*/  FFMA R3, R30, R0, R3 ;  /* 0x000000001e037223 */ /* 0x000fca0000000003 */
[----:B------:R-:W-:-:S05]  /*24c0*/  F2FP.BF16.F32.PACK_AB R3, RZ, R3 ;  /* 0x00000003ff03723e */ /* 0x000fca00000010ff */
[----:B------:R0:W-:Y:S01]  /*24d0*/  @P0 STG.E.U16 desc[UR12][R14.64+0x10], R3 ;  /* 0x000010030e000986 */ /* 0x0001e2000c10150c */
[----:B------:R-:W-:Y:S05]  /*24e0*/  @!P1 BRA `(.L_x_40) ;  /* 0x0000000000049947 */ /* 0x000fea0003800000 */
[----:B------:R0:W5:Y:S02]  /*24f0*/  LDG.E.LTC128B.U16 R16, desc[UR12][R8.64+0x12] ;  /* 0x0000120c08107981 */ /* 0x000164000c1e1520 */
.L_x_40:
[----:B------:R-:W-:Y:S05]  /*2500*/  BSYNC B0 ;  /* 0x0000000000007941 */ /* 0x000fea0003800000 */
.L_x_39:
[----:B0----5:R-:W-:Y:S01]  /*2510*/  IMAD.U32 R3, R16, 0x10000, RZ ;  /* 0x0001000010037824 */ /* 0x021fe200078e00ff */
        /* <DEDUP_REMOVED lines=9> */
.L_x_42:
[----:B------:R-:W-:Y:S05]  /*25b0*/  BSYNC B0 ;  /* 0x0000000000007941 */ /* 0x000fea0003800000 */
.L_x_41:
        /* <DEDUP_REMOVED lines=10> */
.L_x_44:
[----:B------:R-:W-:Y:S05]  /*2660*/  BSYNC B0 ;  /* 0x0000000000007941 */ /* 0x000fea0003800000 */
.L_x_43:
[----:B0----5:R-:W-:Y:S01]  /*2670*/  IMAD.U32 R3, R16, 0x10000, RZ ;  /* 0x0001000010037824 */ /* 0x021fe200078e00ff */
        /* <DEDUP_REMOVED lines=8> */
.L_x_46:
[----:B------:R-:W-:Y:S05]  /*2700*/  BSYNC B0 ;  /* 0x0000000000007941 */ /* 0x000fea0003800000 */
.L_x_45:
        /* <DEDUP_REMOVED lines=9> */
.L_x_48:
[----:B------:R-:W-:Y:S05]  /*27a0*/  BSYNC B0 ;  /* 0x0000000000007941 */ /* 0x000fea0003800000 */
.L_x_47:
        /* <DEDUP_REMOVED lines=10> */
.L_x_50:
[----:B------:R-:W-:Y:S05]  /*2850*/  BSYNC B0 ;  /* 0x0000000000007941 */ /* 0x000fea0003800000 */
.L_x_49:
        /* <DEDUP_REMOVED lines=10> */
.L_x_52:
[----:B------:R-:W-:Y:S05]  /*2900*/  BSYNC B0 ;  /* 0x0000000000007941 */ /* 0x000fea0003800000 */
.L_x_51:
        /* <DEDUP_REMOVED lines=9> */
.L_x_54:
[----:B------:R-:W-:Y:S05]  /*29a0*/  BSYNC B0 ;  /* 0x0000000000007941 */ /* 0x000fea0003800000 */
.L_x_53:
        /* <DEDUP_REMOVED lines=9> */
.L_x_56:
[----:B------:R-:W-:Y:S05]  /*2a40*/  BSYNC B0 ;  /* 0x0000000000007941 */ /* 0x000fea0003800000 */
.L_x_55:
        /* <DEDUP_REMOVED lines=10> */
.L_x_58:
[----:B------:R-:W-:Y:S05]  /*2af0*/  BSYNC B0 ;  /* 0x0000000000007941 */ /* 0x000fea0003800000 */
.L_x_57:
        /* <DEDUP_REMOVED lines=10> */
.L_x_60:
[----:B------:R-:W-:Y:S05]  /*2ba0*/  BSYNC B0 ;  /* 0x0000000000007941 */ /* 0x000fea0003800000 */
.L_x_59:
        /* <DEDUP_REMOVED lines=9> */
.L_x_62:
[----:B------:R-:W-:Y:S05]  /*2c40*/  BSYNC B0 ;  /* 0x0000000000007941 */ /* 0x000fea0003800000 */
.L_x_61:
        /* <DEDUP_REMOVED lines=9> */
.L_x_64:
[----:B------:R-:W-:Y:S05]  /*2ce0*/  BSYNC B0 ;  /* 0x0000000000007941 */ /* 0x000fea0003800000 */
.L_x_63:
        /* <DEDUP_REMOVED lines=10> */
.L_x_66:
[----:B------:R-:W-:Y:S05]  /*2d90*/  BSYNC B0 ;  /* 0x0000000000007941 */ /* 0x000fea0003800000 */
.L_x_65:
        /* <DEDUP_REMOVED lines=10> */
.L_x_68:
[----:B------:R-:W-:Y:S05]  /*2e40*/  BSYNC B0 ;  /* 0x0000000000007941 */ /* 0x000fea0003800000 */
.L_x_67:
        /* <DEDUP_REMOVED lines=9> */
.L_x_70:
[----:B------:R-:W-:Y:S05]  /*2ee0*/  BSYNC B0 ;  /* 0x0000000000007941 */ /* 0x000fea0003800000 */
.L_x_69:
        /* <DEDUP_REMOVED lines=9> */
.L_x_72:
[----:B------:R-:W-:Y:S05]  /*2f80*/  BSYNC B0 ;  /* 0x0000000000007941 */ /* 0x000fea0003800000 */
.L_x_71:
        /* <DEDUP_REMOVED lines=10> */
.L_x_74:
[----:B------:R-:W-:Y:S05]  /*3030*/  BSYNC B0 ;  /* 0x0000000000007941 */ /* 0x000fea0003800000 */
.L_x_73:
        /* <DEDUP_REMOVED lines=10> */
.L_x_76:
[----:B------:R-:W-:Y:S05]  /*30e0*/  BSYNC B0 ;  /* 0x0000000000007941 */ /* 0x000fea0003800000 */
.L_x_75:
        /* <DEDUP_REMOVED lines=9> */
.L_x_78:
[----:B------:R-:W-:Y:S05]  /*3180*/  BSYNC B0 ;  /* 0x0000000000007941 */ /* 0x000fea0003800000 */
.L_x_77:
        /* <DEDUP_REMOVED lines=9> */
.L_x_80:
[----:B------:R-:W-:Y:S05]  /*3220*/  BSYNC B0 ;  /* 0x0000000000007941 */ /* 0x000fea0003800000 */
.L_x_79:
        /* <DEDUP_REMOVED lines=10> */
.L_x_82:
[----:B------:R-:W-:Y:S05]  /*32d0*/  BSYNC B0 ;  /* 0x0000000000007941 */ /* 0x000fea0003800000 */
.L_x_81:
[----:B-----5:R-:W-:Y:S01]  /*32e0*/  IMAD.U32 R3, R16, 0x10000, RZ ;  /* 0x0001000010037824 */ /* 0x020fe200078e00ff */
[----:B------:R-:W-:Y:S01]  /*32f0*/  ISETP.GT.AND P1, PT, R5, 0x39, PT ;  /* 0x000000390500780c */ /* 0x000fe20003f24270 */
[----:B0-----:R-:W-:Y:S01]  /*3300*/  @P2 IMAD.MOV.U32 R4, RZ, RZ, R10 ;  /* 0x000000ffff042224 */ /* 0x001fe200078e000a */
[----:B------:R-:W-:Y:S01]  /*3310*/  BSSY B0, `(.L_x_83) ;  /* 0x0000009000007945 */ /* 0x000fe20003800000 */
[----:B------:R-:W-:Y:S01]  /*3320*/  FMUL R3, R3, R2 ;  /* 0x0000000203037220 */ /* 0x000fe20000400000 */
[----:B------:R-:W-:Y:S01]  /*3330*/  @P2 IMAD.MOV.U32 R5, RZ, RZ, R11 ;  /* 0x000000ffff052224 */ /* 0x000fe200078e000b */
[----:B------:R-:W-:Y:S02]  /*3340*/  ISETP.GT.AND P3, PT, R7, RZ, P1 ;  /* 0x000000ff0700720c */ /* 0x000fe40000f64270 */
[----:B------:R-:W-:-:S05]  /*3350*/  FFMA R3, R52, R0, R3 ;  /* 0x0000000034037223 */ /* 0x000fca0000000003 */
[----:B------:R-:W-:-:S05]  /*3360*/  F2FP.BF16.F32.PACK_AB R3, RZ, R3 ;  /* 0x00000003ff03723e */ /* 0x000fca00000010ff */
[----:B------:R0:W-:Y:S01]  /*3370*/  @P2 STG.E.U16 desc[UR12][R4.64+0x70], R3 ;  /* 0x0000700304002986 */ /* 0x0001e2000c10150c */
[----:B------:R-:W-:Y:S05]  /*3380*/  @!P3 BRA `(.L_x_84) ;  /* 0x000000000004b947 */ /* 0x000fea0003800000 */
[----:B------:R0:W5:Y:S02]  /*3390*/  LDG.E.LTC128B.U16 R16, desc[UR12][R12.64+0x72] ;  /* 0x0000720c0c107981 */ /* 0x000164000c1e1520 */
.L_x_84:
[----:B------:R-:W-:Y:S05]  /*33a0*/  BSYNC B0 ;  /* 0x0000000000007941 */ /* 0x000fea0003800000 */
.L_x_83:
        /* <DEDUP_REMOVED lines=9> */
.L_x_86:
[----:B------:R-:W-:Y:S05]  /*3440*/  BSYNC B0 ;  /* 0x0000000000007941 */ /* 0x000fea0003800000 */
.L_x_85:
[----:B-----5:R-:W-:Y:S01]  /*3450*/  IMAD.U32 R3, R16, 0x10000, RZ ;  /* 0x0001000010037824 */ /* 0x020fe200078e00ff */
[----:B------:R-:W-:Y:S01]  /*3460*/  ISETP.GT.AND P1, PT, R7, 0x8, P1 ;  /* 0x000000080700780c */ /* 0x000fe20000f24270 */
[----:B0-----:R-:W-:Y:S01]  /*3470*/  @P0 IMAD.MOV.U32 R4, RZ, RZ, R14 ;  /* 0x000000ffff040224 */ /* 0x001fe200078e000e */
[----:B------:R-:W-:Y:S01]  /*3480*/  BSSY B0, `(.L_x_87) ;  /* 0x0000008000007945 */ /* 0x000fe20003800000 */
[----:B------:R-:W-:Y:S01]  /*3490*/  FMUL R3, R3, R2 ;  /* 0x0000000203037220 */ /* 0x000fe20000400000 */
[----:B------:R-:W-:-:S03]  /*34a0*/  @P0 IMAD.MOV.U32 R5, RZ, RZ, R15 ;  /* 0x000000ffff050224 */ /* 0x000fc600078e000f */
[----:B------:R-:W-:-:S05]  /*34b0*/  FFMA R3, R54, R0, R3 ;  /* 0x0000000036037223 */ /* 0x000fca0000000003 */
[----:B------:R-:W-:-:S05]  /*34c0*/  F2FP.BF16.F32.PACK_AB R3, RZ, R3 ;  /* 0x00000003ff03723e */ /* 0x000fca00000010ff */
[----:B------:R0:W-:Y:S01]  /*34d0*/  @P0 STG.E.U16 desc[UR12][R4.64+0x70], R3 ;  /* 0x0000700304000986 */ /* 0x0001e2000c10150c */
[----:B------:R-:W-:Y:S05]  /*34e0*/  @!P1 BRA `(.L_x_88) ;  /* 0x0000000000049947 */ /* 0x000fea0003800000 */
[----:B------:R0:W5:Y:S02]  /*34f0*/  LDG.E.LTC128B.U16 R16, desc[UR12][R8.64+0x72] ;  /* 0x0000720c08107981 */ /* 0x000164000c1e1520 */
.L_x_88:
[----:B------:R-:W-:Y:S05]  /*3500*/  BSYNC B0 ;  /* 0x0000000000007941 */ /* 0x000fea0003800000 */
.L_x_87:
[----:B0----5:R-:W-:-:S04]  /*3510*/  IMAD.U32 R3, R16, 0x10000, RZ ;  /* 0x0001000010037824 */ /* 0x021fc800078e00ff */
[----:B------:R-:W-:-:S04]  /*3520*/  FMUL R2, R3, R2 ;  /* 0x0000000203027220 */ /* 0x000fc80000400000 */
[----:B------:R-:W-:Y:S01]  /*3530*/  FFMA R2, R55, R0, R2 ;  /* 0x0000000037027223 */ /* 0x000fe20000000002 */
[----:B------:R-:W-:Y:S06]  /*3540*/  @!P1 EXIT ;  /* 0x000000000000994d */ /* 0x000fec0003800000 */
[----:B------:R-:W-:-:S05]  /*3550*/  F2FP.BF16.F32.PACK_AB R2, RZ, R2 ;  /* 0x00000002ff02723e */ /* 0x000fca00000010ff */
[----:B------:R-:W-:Y:S01]  /*3560*/  STG.E.U16 desc[UR12][R14.64+0x72], R2 ;  /* 0x000072020e007986 */ /* 0x000fe2000c10150c */
[----:B------:R-:W-:Y:S05]  /*3570*/  EXIT ;  /* 0x000000000000794d */ /* 0x000fea0003800000 */
.L_x_28:
[----:B------:R-:W-:Y:S01]  /*3580*/  ISETP.GT.AND P3, PT, R5, 0x1, PT ;  /* 0x000000010500780c */ /* 0x000fe20003f64270 */
[----:B------:R-:W-:Y:S01]  /*3590*/  ULDC.64 UR4, c[0x0][0x5c8] ;  /* 0x0001720000047ab9 */ /* 0x000fe20000000a00 */
[-C--:B------:R-:W-:Y:S01]  /*35a0*/  FMUL R24, R24, R0.reuse ;  /* 0x0000000018187220 */ /* 0x080fe20000400000 */
[-C--:B------:R-:W-:Y:S01]  /*35b0*/  FMUL R25, R25, R0.reuse ;  /* 0x0000000019197220 */ /* 0x080fe20000400000 */
[----:B------:R-:W-:Y:S01]  /*35c0*/  ISETP.GT.AND P1, PT, R7, RZ, P3 ;  /* 0x000000ff0700720c */ /* 0x000fe20001f24270 */
[-C--:B------:R-:W-:Y:S01]  /*35d0*/  FMUL R26, R26, R0.reuse ;  /* 0x000000001a1a7220 */ /* 0x080fe20000400000 */
[----:B------:R-:W-:Y:S01]  /*35e0*/  LEA R2, P4, R58, UR4, 0x1 ;  /* 0x000000043a027c11 */ /* 0x000fe2000f8808ff */
[----:B------:R-:W-:Y:S01]  /*35f0*/  FMUL R27, R27, R0 ;  /* 0x000000001b1b7220 */ /* 0x000fe20000400000 */
[----:B------:R-:W-:Y:S01]  /*3600*/  F2FP.BF16.F32.PACK_AB R24, RZ, R24 ;  /* 0x00000018ff18723e */ /* 0x000fe200000010ff */
[-C--:B------:R-:W-:Y:S01]  /*3610*/  FMUL R28, R28, R0.reuse ;  /* 0x000000001c1c7220 */ /* 0x080fe20000400000 */
[----:B------:R-:W-:Y:S01]  /*3620*/  LEA.HI.X R3, R58, UR5, R13, 0x1, P4 ;  /* 0x000000053a037c11 */ /* 0x000fe2000a0f0c0d */
[-C--:B------:R-:W-:Y:S01]  /*3630*/  FMUL R29, R29, R0.reuse ;  /* 0x000000001d1d7220 */ /* 0x080fe20000400000 */
[----:B------:R-:W-:Y:S01]  /*3640*/  F2FP.BF16.F32.PACK_AB R25, RZ, R25 ;  /* 0x00000019ff19723e */ /* 0x000fe200000010ff */
[-C--:B------:R-:W-:Y:S01]  /*3650*/  FMUL R30, R30, R0.reuse ;  /* 0x000000001e1e7220 */ /* 0x080fe20000400000 */
[----:B------:R-:W-:Y:S01]  /*3660*/  SHF.L.U64.HI R11, R9, 0x1, R8 ;  /* 0x00000001090b7819 */ /* 0x000fe20000010208 */
[----:B------:R-:W-:Y:S01]  /*3670*/  @P2 STG.E.U16 desc[UR12][R2.64], R24 ;  /* 0x0000001802002986 */ /* 0x000fe2000c10150c */
[----:B------:R-:W-:Y:S01]  /*3680*/  ISETP.GT.AND P2, PT, R7, 0x8, P0 ;  /* 0x000000080700780c */ /* 0x000fe20000744270 */
[----:B------:R-:W-:Y:S01]  /*3690*/  FMUL R31, R31, R0 ;  /* 0x000000001f1f7220 */ /* 0x000fe20000400000 */
[----:B------:R-:W-:Y:S01]  /*36a0*/  LEA R8, P5, R9, R2, 0x1 ;  /* 0x0000000209087211 */ /* 0x000fe200078a08ff */
[----:B------:R-:W-:Y:S01]  /*36b0*/  @P1 STG.E.U16 desc[UR12][R2.64+0x2], R25 ;  /* 0x0000021902001986 */ /* 0x000fe2000c10150c */
[----:B------:R-:W-:Y:S01]  /*36c0*/  ISETP.GT.AND P1, PT, R5, 0x8, PT ;  /* 0x000000080500780c */ /* 0x000fe20003f24270 */
[-C--:B------:R-:W-:Y:S01]  /*36d0*/  FMUL R32, R32, R0.reuse ;  /* 0x0000000020207220 */ /* 0x080fe20000400000 */
[----:B------:R-:W-:Y:S01]  /*36e0*/  ISETP.GT.AND P3, PT, R7, 0x8, P3 ;  /* 0x000000080700780c */ /* 0x000fe20001f64270 */
[----:B------:R-:W-:Y:S01]  /*36f0*/  IMAD.X R9, R11, 0x1, R3, P5 ;  /* 0x000000010b097824 */ /* 0x000fe200028e0603 */
[----:B------:R-:W-:Y:S01]  /*3700*/  ISETP.GT.AND P0, PT, R5, 0x9, PT ;  /* 0x000000090500780c */ /* 0x000fe20003f04270 */
[-C--:B------:R-:W-:Y:S01]  /*3710*/  FMUL R33, R33, R0.reuse ;  /* 0x0000000021217220 */ /* 0x080fe20000400000 */
[C---:B------:R-:W-:Y:S01]  /*3720*/  ISETP.GT.AND P4, PT, R7.reuse, RZ, P1 ;  /* 0x000000ff0700720c */ /* 0x040fe20000f84270 */
[-C--:B------:R-:W-:Y:S01]  /*3730*/  FMUL R34, R34, R0.reuse ;  /* 0x0000000022227220 */ /* 0x080fe20000400000 */
[----:B------:R-:W-:Y:S01]  /*3740*/  ISETP.GT.AND P5, PT, R7, RZ, P0 ;  /* 0x000000ff0700720c */ /* 0x000fe200007a4270 */
[----:B------:R-:W-:Y:S01]  /*3750*/  FMUL R35, R35, R0 ;  /* 0x0000000023237220 */ /* 0x000fe20000400000 */
[----:B------:R-:W-:Y:S01]  /*3760*/  F2FP.BF16.F32.PACK_AB R26, RZ, R26 ;  /* 0x0000001aff1a723e */ /* 0x000fe200000010ff */
[-C--:B------:R-:W-:Y:S01]  /*3770*/  FMUL R36, R36, R0.reuse ;  /* 0x0000000024247220 */ /* 0x080fe20000400000 */
[----:B------:R-:W-:Y:S01]  /*3780*/  F2FP.BF16.F32.PACK_AB R27, RZ, R27 ;  /* 0x0000001bff1b723e */ /* 0x000fe200000010ff */
[----:B------:R-:W-:Y:S01]  /*3790*/  FMUL R37, R37, R0 ;  /* 0x0000000025257220 */ /* 0x000fe20000400000 */
[----:B------:R-:W-:Y:S01]  /*37a0*/  F2FP.BF16.F32.PACK_AB R28, RZ, R28 ;  /* 0x0000001cff1c723e */ /* 0x000fe200000010ff */
[----:B------:R-:W-:Y:S01]  /*37b0*/  @P2 STG.E.U16 desc[UR12][R8.64], R26 ;  /* 0x0000001a08002986 */ /* 0x000fe2000c10150c */
[----:B------:R-:W-:Y:S01]  /*37c0*/  ISETP.GT.AND P1, PT, R7, 0x8, P1 ;  /* 0x000000080700780c */ /* 0x000fe20000f24270 */
[-C--:B------:R-:W-:Y:S01]  /*37d0*/  FMUL R38, R38, R0.reuse ;  /* 0x0000000026267220 */ /* 0x080fe20000400000 */
[----:B------:R-:W-:Y:S01]  /*37e0*/  F2FP.BF16.F32.PACK_AB R29, RZ, R29 ;  /* 0x0000001dff1d723e */ /* 0x000fe200000010ff */
[----:B------:R-:W-:Y:S01]  /*37f0*/  @P3 STG.E.U16 desc[UR12][R8.64+0x2], R27 ;  /* 0x0000021b08003986 */ /* 0x000fe2000c10150c */
[----:B------:R-:W-:Y:S01]  /*3800*/  ISETP.GT.AND P3, PT, R5, 0x10, PT ;  /* 0x000000100500780c */ /* 0x000fe20003f64270 */
[-C--:B------:R-:W-:Y:S01]  /*3810*/  FMUL R39, R39, R0.reuse ;  /* 0x0000000027277220 */ /* 0x080fe20000400000 */
[----:B------:R-:W-:Y:S01]  /*3820*/  ISETP.GT.AND P2, PT, R7, 0x8, P0 ;  /* 0x000000080700780c */ /* 0x000fe20000744270 */
[----:B------:R-:W-:Y:S01]  /*3830*/  @P4 STG.E.U16 desc[UR12][R2.64+0x10], R28 ;  /* 0x0000101c02004986 */ /* 0x000fe2000c10150c */
[----:B------:R-:W-:Y:S01]  /*3840*/  ISETP.GT.AND P0, PT, R5, 0x11, PT ;  /* 0x000000110500780c */ /* 0x000fe20003f04270 */
[-C--:B------:R-:W-:Y:S01]  /*3850*/  FMUL R40, R40, R0.reuse ;  /* 0x0000000028287220 */ /* 0x080fe20000400000 */
[C---:B------:R-:W-:Y:S01]  /*3860*/  ISETP.GT.AND P4, PT, R7.reuse, RZ, P3 ;  /* 0x000000ff0700720c */ /* 0x040fe20001f84270 */
[----:B------:R-:W-:Y:S01]  /*3870*/  @P5 STG.E.U16 desc[UR12][R2.64+0x12], R29 ;  /* 0x0000121d02005986 */ /* 0x000fe2000c10150c */
        /* <DEDUP_REMOVED lines=28> */
[C---:B------:R-:W-:Y:S01]  /*3a40*/  ISETP.GT.AND P1, PT, R7.reuse, 0x8, P2 ;  /* 0x000000080700780c */ /* 0x040fe20001724270 */
[-C--:B------:R-:W-:Y:S01]  /*3a50*/  FMUL R50, R50, R0.reuse ;  /* 0x0000000032327220 */ /* 0x080fe20000400000 */
[----:B------:R-:W-:Y:S01]  /*3a60*/  F2FP.BF16.F32.PACK_AB R37, RZ, R37 ;  /* 0x00000025ff25723e */ /* 0x000fe200000010ff */
[----:B------:R-:W-:Y:S01]  /*3a70*/  @P0 STG.E.U16 desc[UR12][R8.64+0x22], R35 ;  /* 0x0000222308000986 */ /* 0x000fe2000c10150c */
[----:B------:R-:W-:Y:S01]  /*3a80*/  ISETP.GT.AND P2, PT, R7, 0x8, P3 ;  /* 0x000000080700780c */ /* 0x000fe20001f44270 */
[-C--:B------:R-:W-:Y:S01]  /*3a90*/  FMUL R51, R51, R0.reuse ;  /* 0x0000000033337220 */ /* 0x080fe20000400000 */
[C---:B------:R-:W-:Y:S01]  /*3aa0*/  ISETP.GT.AND P3, PT, R5.reuse, 0x20, PT ;  /* 0x000000200500780c */ /* 0x040fe20003f64270 */
        /* <DEDUP_REMOVED lines=13> */
[----:B------:R-:W-:-:S02]  /*3b80*/  F2FP.BF16.F32.PACK_AB R41, RZ, R41 ;  /* 0x00000029ff29723e */ /* 0x000fc400000010ff */
[C---:B------:R-:W-:Y:S01]  /*3b90*/  ISETP.GT.AND P1, PT, R7.reuse, 0x8, P3 ;  /* 0x000000080700780c */ /* 0x040fe20001f24270 */
[----:B------:R-:W-:Y:S01]  /*3ba0*/  @P2 STG.E.U16 desc[UR12][R8.64+0x32], R39 ;  /* 0x0000322708002986 */ /* 0x000fe2000c10150c */
[----:B------:R-:W-:Y:S02]  /*3bb0*/  ISETP.GT.AND P0, PT, R7, 0x8, P0 ;  /* 0x000000080700780c */ /* 0x000fe40000704270 */
[----:B------:R-:W-:Y:S01]  /*3bc0*/  F2FP.BF16.F32.PACK_AB R42, RZ, R42 ;  /* 0x0000002aff2a723e */ /* 0x000fe200000010ff */
[----:B------:R-:W-:Y:S01]  /*3bd0*/  @P4 STG.E.U16 desc[UR12][R2.64+0x40], R40 ;  /* 0x0000402802004986 */ /* 0x000fe2000c10150c */
[C---:B------:R-:W-:Y:S02]  /*3be0*/  ISETP.GT.AND P4, PT, R5.reuse, 0x28, PT ;  /* 0x000000280500780c */ /* 0x040fe40003f84270 */
[----:B------:R-:W-:Y:S01]  /*3bf0*/  F2FP.BF16.F32.PACK_AB R43, RZ, R43 ;  /* 0x0000002bff2b723e */ /* 0x000fe200000010ff */
[----:B------:R-:W-:Y:S01]  /*3c00*/  @P5 STG.E.U16 desc[UR12][R2.64+0x42], R41 ;  /* 0x0000422902005986 */ /* 0x000fe2000c10150c */
[----:B------:R-:W-:-:S02]  /*3c10*/  ISETP.GT.AND P5, PT, R5, 0x29, PT ;  /* 0x000000290500780c */ /* 0x000fc40003fa4270 */
[C---:B------:R-:W-:Y:S01]  /*3c20*/  ISETP.GT.AND P2, PT, R7.reuse, RZ, P4 ;  /* 0x000000ff0700720c */ /* 0x040fe20002744270 */
[----:B------:R-:W-:Y:S01]  /*3c30*/  @P1 STG.E.U16 desc[UR12][R8.64+0x40], R42 ;  /* 0x0000402a08001986 */ /* 0x000fe2000c10150c */
[C---:B------:R-:W-:Y:S02]  /*3c40*/  ISETP.GT.AND P6, PT, R7.reuse, RZ, P5 ;  /* 0x000000ff0700720c */ /* 0x040fe40002fc4270 */
[----:B------:R-:W-:Y:S01]  /*3c50*/  F2FP.BF16.F32.PACK_AB R44, RZ, R44 ;  /* 0x0000002cff2c723e */ /* 0x000fe200000010ff */
[----:B------:R-:W-:Y:S01]  /*3c60*/  @P0 STG.E.U16 desc[UR12][R8.64+0x42], R43 ;  /* 0x0000422b08000986 */ /* 0x000fe2000c10150c */
[----:B------:R-:W-:Y:S02]  /*3c70*/  ISETP.GT.AND P4, PT, R7, 0x8, P4 ;  /* 0x000000080700780c */ /* 0x000fe40002784270 */
[----:B------:R-:W-:Y:S02]  /*3c80*/  F2FP.BF16.F32.PACK_AB R45, RZ, R45 ;  /* 0x0000002dff2d723e */ /* 0x000fe400000010ff */
[----:B------:R-:W-:-:S02]  /*3c90*/  ISETP.GT.AND P3, PT, R5, 0x30, PT ;  /* 0x000000300500780c */ /* 0x000fc40003f64270 */
[C---:B------:R-:W-:Y:S01]  /*3ca0*/  ISETP.GT.AND P1, PT, R5.reuse, 0x38, PT ;  /* 0x000000380500780c */ /* 0x040fe20003f24270 */
[----:B------:R-:W-:Y:S01]  /*3cb0*/  @P2 STG.E.U16 desc[UR12][R2.64+0x50], R44 ;  /* 0x0000502c02002986 */ /* 0x000fe2000c10150c */
[C---:B------:R-:W-:Y:S02]  /*3cc0*/  ISETP.GT.AND P2, PT, R5.reuse, 0x31, PT ;  /* 0x000000310500780c */ /* 0x040fe40003f44270 */
[----:B------:R-:W-:Y:S01]  /*3cd0*/  ISETP.GT.AND P0, PT, R5, 0x39, PT ;  /* 0x000000390500780c */ /* 0x000fe20003f04270 */
[----:B------:R-:W-:Y:S01]  /*3ce0*/  @P6 STG.E.U16 desc[UR12][R2.64+0x52], R45 ;  /* 0x0000522d02006986 */ /* 0x000fe2000c10150c */
[C---:B------:R-:W-:Y:S01]  /*3cf0*/  ISETP.GT.AND P6, PT, R7.reuse, 0x8, P5 ;  /* 0x000000080700780c */ /* 0x040fe20002fc4270 */
[----:B------:R-:W-:Y:S01]  /*3d00*/  @P4 IMAD.MOV.U32 R4, RZ, RZ, R8 ;  /* 0x000000ffff044224 */ /* 0x000fe200078e0008 */
[----:B------:R-:W-:Y:S01]  /*3d10*/  F2FP.BF16.F32.PACK_AB R46, RZ, R46 ;  /* 0x0000002eff2e723e */ /* 0x000fe200000010ff */
[----:B------:R-:W-:Y:S01]  /*3d20*/  @P4 IMAD.MOV.U32 R5, RZ, RZ, R9 ;  /* 0x000000ffff054224 */ /* 0x000fe200078e0009 */
[----:B------:R-:W-:-:S02]  /*3d30*/  ISETP.GT.AND P5, PT, R7, RZ, P3 ;  /* 0x000000ff0700720c */ /* 0x000fc40001fa4270 */
[C---:B------:R-:W-:Y:S02]  /*3d40*/  ISETP.GT.AND P3, PT, R7.reuse, 0x8, P3 ;  /* 0x000000080700780c */ /* 0x040fe40001f64270 */
[----:B------:R0:W-:Y:S01]  /*3d50*/  @P4 STG.E.U16 desc[UR12][R4.64+0x50], R46 ;  /* 0x0000502e04004986 */ /* 0x0001e2000c10150c */
[C---:B------:R-:W-:Y:S02]  /*3d60*/  ISETP.GT.AND P4, PT, R7.reuse, RZ, P2 ;  /* 0x000000ff0700720c */ /* 0x040fe40001784270 */
[----:B------:R-:W-:Y:S02]  /*3d70*/  F2FP.BF16.F32.PACK_AB R47, RZ, R47 ;  /* 0x0000002fff2f723e */ /* 0x000fe400000010ff */
[----:B------:R-:W-:Y:S02]  /*3d80*/  F2FP.BF16.F32.PACK_AB R48, RZ, R48 ;  /* 0x00000030ff30723e */ /* 0x000fe400000010ff */
[----:B------:R-:W-:Y:S02]  /*3d90*/  ISETP.GT.AND P2, PT, R7, 0x8, P2 ;  /* 0x000000080700780c */ /* 0x000fe40001744270 */
[----:B------:R-:W-:-:S02]  /*3da0*/  F2FP.BF16.F32.PACK_AB R49, RZ, R49 ;  /* 0x00000031ff31723e */ /* 0x000fc400000010ff */
[----:B------:R-:W-:Y:S01]  /*3db0*/  F2FP.BF16.F32.PACK_AB R50, RZ, R50 ;  /* 0x00000032ff32723e */ /* 0x000fe200000010ff */
[----:B0-----:R-:W-:Y:S01]  /*3dc0*/  @P6 IMAD.MOV.U32 R4, RZ, RZ, R8 ;  /* 0x000000ffff046224 */ /* 0x001fe200078e0008 */
[----:B------:R-:W-:Y:S01]  /*3dd0*/  F2FP.BF16.F32.PACK_AB R51, RZ, R51 ;  /* 0x00000033ff33723e */ /* 0x000fe200000010ff */
[----:B------:R-:W-:Y:S01]  /*3de0*/  @P6 IMAD.MOV.U32 R5, RZ, RZ, R9 ;  /* 0x000000ffff056224 */ /* 0x000fe200078e0009 */
[----:B------:R-:W-:Y:S02]  /*3df0*/  F2FP.BF16.F32.PACK_AB R52, RZ, R52 ;  /* 0x00000034ff34723e */ /* 0x000fe400000010ff */
[----:B------:R-:W-:Y:S02]  /*3e00*/  F2FP.BF16.F32.PACK_AB R53, RZ, R53 ;  /* 0x00000035ff35723e */ /* 0x000fe400000010ff */
[----:B------:R0:W-:Y:S01]  /*3e10*/  @P6 STG.E.U16 desc[UR12][R4.64+0x52], R47 ;  /* 0x0000522f04006986 */ /* 0x0001e2000c10150c */
[C---:B------:R-:W-:Y:S02]  /*3e20*/  ISETP.GT.AND P6, PT, R7.reuse, RZ, P0 ;  /* 0x000000ff0700720c */ /* 0x040fe400007c4270 */
[C---:B------:R-:W-:Y:S01]  /*3e30*/  ISETP.GT.AND P0, PT, R7.reuse, 0x8, P0 ;  /* 0x000000080700780c */ /* 0x040fe20000704270 */
[----:B------:R-:W-:Y:S01]  /*3e40*/  @P5 STG.E.U16 desc[UR12][R2.64+0x60], R48 ;  /* 0x0000603002005986 */ /* 0x000fe2000c10150c */
[----:B------:R-:W-:-:S02]  /*3e50*/  ISETP.GT.AND P5, PT, R7, RZ, P1 ;  /* 0x000000ff0700720c */ /* 0x000fc40000fa4270 */
[----:B------:R-:W-:Y:S01]  /*3e60*/  ISETP.GT.AND P1, PT, R7, 0x8, P1 ;  /* 0x000000080700780c */ /* 0x000fe20000f24270 */
[----:B------:R-:W-:Y:S01]  /*3e70*/  @P4 STG.E.U16 desc[UR12][R2.64+0x62], R49 ;  /* 0x0000623102004986 */ /* 0x000fe2000c10150c */
[----:B------:R-:W-:Y:S01]  /*3e80*/  F2FP.BF16.F32.PACK_AB R54, RZ, R54 ;  /* 0x00000036ff36723e */ /* 0x000fe200000010ff */
[----:B0-----:R-:W-:Y:S02]  /*3e90*/  @P3 IMAD.MOV.U32 R4, RZ, RZ, R8 ;  /* 0x000000ffff043224 */ /* 0x001fe400078e0008 */
[----:B------:R-:W-:-:S05]  /*3ea0*/  @P3 IMAD.MOV.U32 R5, RZ, RZ, R9 ;  /* 0x000000ffff053224 */ /* 0x000fca00078e0009 */
[----:B------:R0:W-:Y:S02]  /*3eb0*/  @P3 STG.E.U16 desc[UR12][R4.64+0x60], R50 ;  /* 0x0000603204003986 */ /* 0x0001e4000c10150c */
[----:B0-----:R-:W-:Y:S02]  /*3ec0*/  @P2 IMAD.MOV.U32 R4, RZ, RZ, R8 ;  /* 0x000000ffff042224 */ /* 0x001fe400078e0008 */
[----:B------:R-:W-:-:S05]  /*3ed0*/  @P2 IMAD.MOV.U32 R5, RZ, RZ, R9 ;  /* 0x000000ffff052224 */ /* 0x000fca00078e0009 */
[----:B------:R-:W-:Y:S04]  /*3ee0*/  @P2 STG.E.U16 desc[UR12][R4.64+0x62], R51 ;  /* 0x0000623304002986 */ /* 0x000fe8000c10150c */
[----:B------:R-:W-:Y:S04]  /*3ef0*/  @P5 STG.E.U16 desc[UR12][R2.64+0x70], R52 ;  /* 0x0000703402005986 */ /* 0x000fe8000c10150c */
[----:B------:R0:W-:Y:S02]  /*3f00*/  @P6 STG.E.U16 desc[UR12][R2.64+0x72], R53 ;  /* 0x0000723502006986 */ /* 0x0001e4000c10150c */
[----:B0-----:R-:W-:-:S02]  /*3f10*/  @P1 IMAD.MOV.U32 R2, RZ, RZ, R8 ;  /* 0x000000ffff021224 */ /* 0x001fc400078e0008 */
[----:B------:R-:W-:-:S05]  /*3f20*/  @P1 IMAD.MOV.U32 R3, RZ, RZ, R9 ;  /* 0x000000ffff031224 */ /* 0x000fca00078e0009 */
[----:B------:R0:W-:Y:S01]  /*3f30*/  @P1 STG.E.U16 desc[UR12][R2.64+0x70], R54 ;  /* 0x0000703602001986 */ /* 0x0001e2000c10150c */
[----:B------:R-:W-:Y:S05]  /*3f40*/  @!P0 EXIT ;  /* 0x000000000000894d */ /* 0x000fea0003800000 */
[----:B------:R-:W-:-:S05]  /*3f50*/  F2FP.BF16.F32.PACK_AB R0, RZ, R0 ;  /* 0x00000000ff00723e */ /* 0x000fca00000010ff */
[----:B------:R-:W-:Y:S01]  /*3f60*/  STG.E.U16 desc[UR12][R8.64+0x72], R0 ;  /* 0x0000720008007986 */ /* 0x000fe2000c10150c */
[----:B------:R-:W-:Y:S05]  /*3f70*/  EXIT ;  /* 0x000000000000794d */ /* 0x000fea0003800000 */
.L_x_14:
[----:B------:R-:W-:-:S13]  /*3f80*/  ISETP.NE.AND P0, PT, R12, RZ, PT ;  /* 0x000000ff0c00720c */ /* 0x000fda0003f05270 */
[----:B------:R-:W-:Y:S05]  /*3f90*/  @P0 EXIT ;  /* 0x000000000000094d */ /* 0x000fea0003800000 */
[----:B------:R-:W-:Y:S01]  /*3fa0*/  ELECT P0, URZ, PT ;  /* 0x00000000003f782f */ /* 0x000fe20003800000 */
[----:B------:R-:W-:-:S12]  /*3fb0*/  BSSY B0, `(.L_x_89) ;  /* 0x0000063000007945 */ /* 0x000fd80003800000 */
[----:B------:R-:W-:Y:S05]  /*3fc0*/  @!P0 BRA `(.L_x_90) ;  /* 0x0000000400848947 */ /* 0x000fea0003800000 */
[----:B------:R-:W-:-:S13]  /*3fd0*/  ISETP.GE.AND P0, PT, R13, 0x1, PT ;  /* 0x000000010d00780c */ /* 0x000fda0003f06270 */
[----:B------:R-:W-:Y:S05]  /*3fe0*/  @!P0 BRA `(.L_x_90) ;  /* 0x00000004007c8947 */ /* 0x000fea0003800000 */
[----:B------:R-:W0:Y:S01]  /*3ff0*/  S2R R6, SR_CgaCtaId ;  /* 0x0000000000067919 */ /* 0x000e220000008800 */
[----:B---3-5:R-:W1:Y:S01]  /*4000*/  LDC.64 R2, c[0x0][0x4d8] ;  /* 0x00013600ff027b82 */ /* 0x028e620000000a00 */
[----:B------:R-:W-:Y:S01]  /*4010*/  LOP3.LUT P0, RZ, R7, 0x1f, RZ, 0xc0, !PT ;  /* 0x0000001f07ff7812 */ /* 0x000fe2000780c0ff */
[----:B------:R-:W-:Y:S01]  /*4020*/  ULDC.64 UR4, c[0x0][0x4b0] ;  /* 0x00012c0000047ab9 */ /* 0x000fe20000000a00 */
[----:B------:R-:W-:Y:S01]  /*4030*/  ISETP.NE.AND P2, PT, R10, RZ, PT ;  /* 0x000000ff0a00720c */ /* 0x000fe20003f45270 */
[----:B------:R-:W-:Y:S01]  /*4040*/  IMAD.SHL.U32 R14, R14, 0x40, RZ ;  /* 0x000000400e0e7824 */ /* 0x000fe200078e00ff */
[----:B------:R-:W-:Y:S01]  /*4050*/  ISETP.NE.OR P0, PT, R10, RZ, !P0 ;  /* 0x000000ff0a00720c */ /* 0x000fe20004705670 */
[----:B------:R-:W-:Y:S01]  /*4060*/  IMAD.SHL.U32 R8, R8, 0x40, RZ ;  /* 0x0000004008087824 */ /* 0x000fe200078e00ff */
[----:B------:R-:W-:Y:S01]  /*4070*/  LOP3.LUT R13, R5, 0x2, RZ, 0xfc, !PT ;  /* 0x00000002050d7812 */ /* 0x000fe200078efcff */
[----:B------:R-:W-:Y:S02]  /*4080*/  IMAD.MOV.U32 R7, RZ, RZ, RZ ;  /* 0x000000ffff077224 */ /* 0x000fe400078e00ff */
[----:B------:R-:W-:-:S02]  /*4090*/  IMAD.MOV.U32 R15, RZ, RZ, RZ ;  /* 0x000000ffff0f7224 */ /* 0x000fc400078e00ff */
[----:B-1----:R-:W-:Y:S02]  /*40a0*/  IMAD R23, R23, UR4, R2 ;  /* 0x0000000417177c24 */ /* 0x002fe4000f8e0202 */
[----:B------:R-:W-:Y:S02]  /*40b0*/  IMAD R10, R4, UR5, R3 ;  /* 0x00000005040a7c24 */ /* 0x000fe4000f8e0203 */
[----:B------:R-:W-:Y:S02]  /*40c0*/  IMAD.MOV.U32 R3, RZ, RZ, 0x1 ;  /* 0x00000001ff037424 */ /* 0x000fe400078e00ff */
[----:B------:R-:W-:Y:S02]  /*40d0*/  IMAD.MOV.U32 R4, RZ, RZ, R11 ;  /* 0x000000ffff047224 */ /* 0x000fe400078e000b */
[C---:B0-----:R-:W-:Y:S02]  /*40e0*/  IMAD.SHL.U32 R0, R6.reuse, 0x800, RZ ;  /* 0x0000080006007824 */ /* 0x041fe400078e00ff */
[----:B------:R-:W-:-:S03]  /*40f0*/  IMAD.SHL.U32 R2, R6, 0x20, RZ ;  /* 0x0000002006027824 */ /* 0x000fc600078e00ff */
[----:B------:R-:W-:-:S07]  /*4100*/  LOP3.LUT R0, R0, 0x800, RZ, 0xc0, !PT ;  /* 0x0000080000007812 */ /* 0x000fce00078ec0ff */
.L_x_94:
[----:B------:R-:W0:Y:S01]  /*4110*/  S2R R9, SR_CgaCtaId ;  /* 0x0000000000097919 */ /* 0x000e220000008800 */
[----:B------:R-:W-:-:S04]  /*4120*/  MOV R6, 0x400 ;  /* 0x0000040000067802 */ /* 0x000fc80000000f00 */
[----:B0-----:R-:W-:Y:S02]  /*4130*/  LEA R12, R9, R6, 0x18 ;  /* 0x00000006090c7211 */ /* 0x001fe400078ec0ff */
[----:B------:R-:W-:-:S03]  /*4140*/  SHF.L.U32 R6, R3, 0x1f, RZ ;  /* 0x0000001f03067819 */ /* 0x000fc600000006ff */
[----:B------:R-:W-:-:S07]  /*4150*/  IMAD R9, R7, 0x8, R12 ;  /* 0x0000000807097824 */ /* 0x000fce00078e020c */
.L_x_91:
[----:B0-----:R0:W1:Y:S02]  /*4160*/  SYNCS.PHASECHK.TRANS64.TRYWAIT P1, [R9+URZ+0x38070], R6 ;  /* 0x03807006090075a7 */ /* 0x001064000802017f */
[----:B-1----:R-:W-:Y:S05]  /*4170*/  @!P1 NANOSLEEP.SYNCS 0x989680 ;  /* 0x009896800000995d */ /* 0x002fea0003900000 */
[----:B------:R-:W1:Y:S02]  /*4180*/  @!P1 SYNCS.PHASECHK.TRANS64 P1, [R9+URZ+0x38070], R6 ;  /* 0x03807006090095a7 */ /* 0x000e64000802007f */
[----:B-1----:R-:W-:Y:S05]  /*4190*/  @!P1 BRA `(.L_x_91) ;  /* 0xfffffffc00f09947 */ /* 0x002fea000383ffff */
[----:B0-----:R-:W0:Y:S02]  /*41a0*/  @!P2 LDC R6, c[0x0][0x500] ;  /* 0x00014000ff06ab82 */ /* 0x001e240000000800 */
[----:B0-----:R0:W-:Y:S02]  /*41b0*/  @!P2 SYNCS.ARRIVE.TRANS64 RZ, [R9+URZ+0x38000], R6 ;  /* 0x0380000609ffa9a7 */ /* 0x0011e4000800003f */
[----:B0-----:R-:W-:-:S04]  /*41c0*/  PRMT R6, R13, 0x9910, RZ ;  /* 0x000099100d067816 */ /* 0x001fc800000000ff */
[----:B------:R-:W-:-:S13]  /*41d0*/  ISETP.NE.AND P1, PT, R6, 0x2, PT ;  /* 0x000000020600780c */ /* 0x000fda0003f25270 */
[----:B------:R-:W-:Y:S05]  /*41e0*/  @P1 BRA `(.L_x_92) ;  /* 0x0000000000041947 */ /* 0x000fea0003800000 */
[----:B------:R-:W-:Y:S01]  /*41f0*/  BPT.TRAP 0x1 ;  /* 0x000000040000795c */ /* 0x000fe20000300000 */
.L_x_92:
[----:B------:R-:W-:Y:S05]  /*4200*/  @P0 BRA `(.L_x_93) ;  /* 0x0000000000040947 */ /* 0x000fea0003800000 */
[----:B------:R-:W-:Y:S01]  /*4210*/  BPT.TRAP 0x1 ;  /* 0x000000040000795c */ /* 0x000fe20000300000 */
.L_x_93:
[----:B------:R-:W-:Y:S01]  /*4220*/  R2UR UR7, R15 ;  /* 0x000000000f0772ca */ /* 0x000fe200000e0000 */
[----:B------:R-:W-:Y:S01]  /*4230*/  ULDC UR10, c[0x0][0x48c] ;  /* 0x00012300000a7ab9 */ /* 0x000fe20000000800 */
[----:B------:R-:W-:Y:S01]  /*4240*/  R2UR UR17, R2 ;  /* 0x00000000021172ca */ /* 0x000fe200000e0000 */
[----:B------:R-:W-:Y:S01]  /*4250*/  UISETP.NE.AND UP1, UPT, UR10, 0x1, UPT ;  /* 0x000000010a00788c */ /* 0x000fe2000bf25270 */
[----:B------:R-:W-:Y:S01]  /*4260*/  R2UR UR6, R7 ;  /* 0x00000000070672ca */ /* 0x000fe200000e0000 */
[----:B------:R-:W-:Y:S01]  /*4270*/  ULDC UR12, c[0x0][0x498] ;  /* 0x00012600000c7ab9 */ /* 0x000fe20000000800 */
[----:B------:R-:W-:Y:S01]  /*4280*/  R2UR UR13, R9 ;  /* 0x00000000090d72ca */ /* 0x000fe200000e0000 */
[----:B------:R-:W-:Y:S01]  /*4290*/  UISETP.NE.AND UP0, UPT, UR12, 0x1, UPT ;  /* 0x000000010c00788c */ /* 0x000fe2000bf05270 */
[----:B------:R-:W-:Y:S01]  /*42a0*/  IMAD R6, R7, 0x1000, R0 ;  /* 0x0000100007067824 */ /* 0x000fe200078e0200 */
[----:B------:R-:W-:Y:S01]  /*42b0*/  PRMT R9, R23, 0x40, R10 ;  /* 0x0000004017097816 */ /* 0x000fe2000000000a */
[----:B------:R-:W-:Y:S01]  /*42c0*/  ULDC.64 UR24, c[0x0][0x198] ;  /* 0x0000660000187ab9 */ /* 0x000fe20000000a00 */
[----:B------:R-:W-:Y:S01]  /*42d0*/  ULDC.64 UR18, c[0x0][0x4b8] ;  /* 0x00012e0000127ab9 */ /* 0x000fe20000000a00 */
[----:B------:R-:W-:Y:S01]  /*42e0*/  IMAD R6, R6, 0x2, R12 ;  /* 0x0000000206067824 */ /* 0x000fe200078e020c */
[----:B------:R-:W-:Y:S01]  /*42f0*/  USHF.L.U32 UR7, UR7, 0x6, URZ ;  /* 0x0000000607077899 */ /* 0x000fe2000800063f */
[----:B------:R-:W-:Y:S01]  /*4300*/  R2UR UR22, R9 ;  /* 0x00000000091672ca */ /* 0x000fe200000e0000 */
[----:B------:R-:W-:Y:S01]  /*4310*/  @UP1 ULDC.64 UR8, c[0x0][0x490] ;  /* 0x0001240000081ab9 */ /* 0x000fe20000000a00 */
[----:B------:R-:W-:Y:S01]  /*4320*/  ULDC.64 UR20, c[0x0][0x4d0] ;  /* 0x0001340000147ab9 */ /* 0x000fe20000000a00 */
[----:B------:R-:W-:Y:S01]  /*4330*/  ULOP3.LUT UR17, UR7, 0x20, UR17, 0xf8, !UPT ;  /* 0x0000002007117892 */ /* 0x000fe2000f8ef811 */
[----:B------:R-:W-:Y:S01]  /*4340*/  R2UR UR16, R6 ;  /* 0x00000000061072ca */ /* 0x000fe200000e0000 */
[----:B------:R-:W-:Y:S01]  /*4350*/  IMAD.MOV.U32 R6, RZ, RZ, 0x3 ;  /* 0x00000003ff067424 */ /* 0x000fe200078e00ff */
[----:B------:R-:W-:Y:S01]  /*4360*/  ISETP.GT.AND P3, PT, R4, 0x1, PT ;  /* 0x000000010400780c */ /* 0x000fe20003f64270 */
[----:B------:R-:W-:Y:S01]  /*4370*/  UIMAD.WIDE.U32 UR4, UR17, UR8, URZ ;  /* 0x00000008110472a5 */ /* 0x000fe2000f8e003f */
[----:B------:R-:W-:Y:S01]  /*4380*/  R2UR UR8, R12 ;  /* 0x000000000c0872ca */ /* 0x000fe200000e0000 */
[----:B------:R-:W-:Y:S01]  /*4390*/  VIADD R7, R7, 0x1 ;  /* 0x0000000107077836 */ /* 0x000fe20000000000 */
[----:B------:R-:W-:Y:S01]  /*43a0*/  UMOV UR11, UR17 ;  /* 0x00000011000b7c82 */ /* 0x000fe20008000000 */
[----:B------:R-:W-:Y:S01]  /*43b0*/  @UP1 USHF.R.U32.HI UR11, URZ, UR9, UR5 ;  /* 0x000000093f0b1299 */ /* 0x000fe20008011605 */
[----:B------:R-:W-:Y:S01]  /*43c0*/  R2UR UR23, R6 ;  /* 0x00000000061772ca */ /* 0x000fe200000e0000 */
[----:B------:R-:W-:Y:S01]  /*43d0*/  UIADD3 UR5, UR13, 0x38000, URZ ;  /* 0x000380000d057890 */ /* 0x000fe2000fffe03f */
[----:B------:R-:W-:Y:S01]  /*43e0*/  ISETP.NE.AND P1, PT, R7, 0xe, PT ;  /* 0x0000000e0700780c */ /* 0x000fe20003f25270 */
[----:B------:R-:W-:Y:S01]  /*43f0*/  UIADD3 UR14, UP1, UR24, 0xf0, URZ ;  /* 0x000000f0180e7890 */ /* 0x000fe2000ff3e03f */
[----:B------:R-:W-:Y:S01]  /*4400*/  VIADD R4, R4, 0xffffffff ;  /* 0xffffffff04047836 */ /* 0x000fe20000000000 */
[----:B------:R-:W-:Y:S01]  /*4410*/  UIADD3 UR24, UP2, UR24, 0x1f0, URZ ;  /* 0x000001f018187890 */ /* 0x000fe2000ff5e03f */
[----:B------:R-:W-:Y:S01]  /*4420*/  SEL R6, RZ, 0x1, P1 ;  /* 0x00000001ff067807 */ /* 0x000fe20000800000 */
[----:B------:R-:W-:Y:S01]  /*4430*/  UMOV UR13, UR11 ;  /* 0x0000000b000d7c82 */ /* 0x000fe20008000000 */
[----:B------:R-:W-:Y:S01]  /*4440*/  UIADD3.X UR15, URZ, UR25, URZ, UP1, !UPT ;  /* 0x000000193f0f7290 */ /* 0x000fe20008ffe43f */
[----:B------:R-:W-:Y:S01]  /*4450*/  VIADD R15, R15, 0x1 ;  /* 0x000000010f0f7836 */ /* 0x000fe20000000000 */
[----:B------:R-:W-:Y:S01]  /*4460*/  ULEA UR4, UR6, UR8, 0xd ;  /* 0x0000000806047291 */ /* 0x000fe2000f8e683f */
[----:B------:R-:W-:Y:S01]  /*4470*/  LOP3.LUT R3, R3, R6, RZ, 0x3c, !PT ;  /* 0x0000000603037212 */ /* 0x000fe200078e3cff */
[----:B------:R-:W-:Y:S01]  /*4480*/  UIADD3.X UR25, URZ, UR25, URZ, UP2, !UPT ;  /* 0x000000193f197290 */ /* 0x000fe200097fe43f */
[----:B------:R-:W-:Y:S01]  /*4490*/  SEL R7, R7, RZ, P1 ;  /* 0x000000ff07077207 */ /* 0x000fe20000800000 */
[----:B------:R-:W-:Y:S01]  /*44a0*/  @UP0 ULDC UR8, c[0x0][0x49c] ;  /* 0x0001270000080ab9 */ /* 0x000fe20000000800 */
[----:B------:R-:W-:Y:S01]  /*44b0*/  @UP0 ULDC UR6, c[0x0][0x4a0] ;  /* 0x0001280000060ab9 */ /* 0x000fe20000000800 */
[----:B------:R-:W-:-:S02]  /*44c0*/  UIMAD.WIDE.U32 UR8, UR11, UR8, URZ ;  /* 0x000000080b0872a5 */ /* 0x000fc4000f8e003f */
[----:B------:R-:W-:Y:S02]  /*44d0*/  UIADD3 UR8, -UR11, URZ, URZ ;  /* 0x0000003f0b087290 */ /* 0x000fe4000fffe13f */
[----:B------:R-:W-:Y:S01]  /*44e0*/  @UP0 USHF.R.U32.HI UR13, URZ, UR6, UR9 ;  /* 0x000000063f0d0299 */ /* 0x000fe20008011609 */
[----:B------:R-:W-:Y:S01]  /*44f0*/  R2UR UR6, R8 ;  /* 0x00000000080672ca */ /* 0x000fe200000e0000 */
[----:B------:R-:W-:Y:S01]  /*4500*/  UIMAD UR17, UR10, UR8, UR17 ;  /* 0x000000080a1172a4 */ /* 0x000fe2000f8e0211 */
[----:B------:R-:W-:Y:S01]  /*4510*/  R2UR UR10, R14 ;  /* 0x000000000e0a72ca */ /* 0x000fe200000e0000 */
[----:B------:R-:W-:Y:S02]  /*4520*/  UIADD3 UR9, -UR13, URZ, URZ ;  /* 0x0000003f0d097290 */ /* 0x000fe4000fffe13f */
[----:B------:R-:W-:Y:S02]  /*4530*/  UIADD3 UR8, UR16, 0x1c000, URZ ;  /* 0x0001c00010087890 */ /* 0x000fe4000fffe03f */
[----:B------:R-:W-:-:S02]  /*4540*/  UIMAD UR12, UR12, UR9, UR11 ;  /* 0x000000090c0c72a4 */ /* 0x000fc4000f8e020b */
[----:B------:R-:W-:Y:S01]  /*4550*/  UIMAD UR11, UR17, UR18, UR20 ;  /* 0x00000012110b72a4 */ /* 0x000fe2000f8e0214 */
[----:B------:R-:W-:Y:S02]  /*4560*/  UMOV UR16, 0x0 ;  /* 0x0000000000107882 */ /* 0x000fe40000000000 */
[----:B------:R-:W-:Y:S01]  /*4570*/  UMOV UR17, 0x10000000 ;  /* 0x1000000000117882 */ /* 0x000fe20000000000 */
[----:B------:R-:W-:Y:S01]  /*4580*/  UIMAD UR12, UR12, UR19, UR21 ;  /* 0x000000130c0c72a4 */ /* 0x000fe2000f8e0215 */
[----:B------:R0:W-:Y:S01]  /*4590*/  UTMALDG.2D [UR4], [UR14], desc[UR16] ;  /* 0x000010040e0075b4 */ /* 0x0001e20008009000 */
[----:B------:R-:W-:Y:S01]  /*45a0*/  UMOV UR9, UR5 ;  /* 0x0000000500097c82 */ /* 0x000fe20008000000 */
[----:B0-----:R-:W-:-:S09]  /*45b0*/  UPRMT UR4, UR22, 0x5410, UR23 ;  /* 0x0000541016047896 */ /* 0x001fd20008000017 */
[----:B------:R0:W-:Y:S02]  /*45c0*/  UTMALDG.4D.IM2COL.MULTICAST [UR8], [UR24], UR4 ;  /* 0x00000008180073b4 */ /* 0x0001e40008058804 */
[----:B0-----:R-:W-:Y:S05]  /*45d0*/  @P3 BRA `(.L_x_94) ;  /* 0xfffffff800cc3947 */ /* 0x001fea000383ffff */
.L_x_90:
[----:B------:R-:W-:Y:S05]  /*45e0*/  BSYNC B0 ;  /* 0x0000000000007941 */ /* 0x000fea0003800000 */
.L_x_89:
[----:B------:R-:W-:Y:S01]  /*45f0*/  ISETP.GE.U32.AND P0, PT, R11, 0xe, PT ;  /* 0x0000000e0b00780c */ /* 0x000fe20003f06070 */
[----:B------:R-:W-:-:S12]  /*4600*/  IMAD.MOV.U32 R4, RZ, RZ, 0x1 ;  /* 0x00000001ff047424 */ /* 0x000fd800078e00ff */
[----:B------:R-:W-:Y:S05]  /*4610*/  @!P0 BRA `(.L_x_95) ;  /* 0x00000000001c8947 */ /* 0x000fea0003800000 */
[----:B---3-5:R-:W-:-:S05]  /*4620*/  SHF.R.U32.HI R2, RZ, 0x1, R11 ;  /* 0x00000001ff027819 */ /* 0x028fca000001160b */
[----:B------:R-:W-:-:S05]  /*4630*/  IMAD.WIDE.U32 R2, R2, -0x6db6db6d, RZ ;  /* 0x9249249302027825 */ /* 0x000fca00078e00ff */
[----:B------:R-:W-:-:S04]  /*4640*/  SHF.R.U32.HI R0, RZ, 0x2, R3 ;  /* 0x00000002ff007819 */ /* 0x000fc80000011603 */
[----:B------:R-:W-:-:S04]  /*4650*/  LOP3.LUT R0, R0, 0x1, RZ, 0xc0, !PT ;  /* 0x0000000100007812 */ /* 0x000fc800078ec0ff */
[----:B------:R-:W-:-:S04]  /*4660*/  ISETP.NE.U32.AND P0, PT, R0, 0x1, PT ;  /* 0x000000010000780c */ /* 0x000fc80003f05070 */
[----:B------:R-:W-:-:S04]  /*4670*/  ISETP.NE.U32.AND.EX P0, PT, RZ, RZ, PT, P0 ;  /* 0x000000ffff00720c */ /* 0x000fc80003f05100 */
[----:B------:R-:W-:-:S09]  /*4680*/  SEL R4, RZ, 0x1, !P0 ;  /* 0x00000001ff047807 */ /* 0x000fd20004000000 */
.L_x_95:
[----:B------:R-:W-:Y:S05]  /*4690*/  WARPSYNC.ALL ;  /* 0x0000000000007948 */ /* 0x000fea0003800000 */
[----:B------:R-:W-:-:S13]  /*46a0*/  ELECT P0, URZ, PT ;  /* 0x00000000003f782f */ /* 0x000fda0003800000 */
[----:B------:R-:W-:Y:S05]  /*46b0*/  @!P0 EXIT ;  /* 0x000000000000894d */ /* 0x000fea0003800000 */
[----:B------:R-:W-:-:S04]  /*46c0*/  LOP3.LUT R5, R5, 0x2, RZ, 0xfc, !PT ;  /* 0x0000000205057812 */ /* 0x000fc800078efcff */
[----:B------:R-:W-:-:S13]  /*46d0*/  ISETP.NE.AND P0, PT, R5, 0x3, PT ;  /* 0x000000030500780c */ /* 0x000fda0003f05270 */
[----:B------:R-:W-:Y:S05]  /*46e0*/  @!P0 BRA `(.L_x_96) ;  /* 0x0000000000048947 */ /* 0x000fea0003800000 */
[----:B------:R-:W-:Y:S01]  /*46f0*/  BPT.TRAP 0x1 ;  /* 0x000000040000795c */ /* 0x000fe20000300000 */
.L_x_96:
[----:B------:R-:W0:Y:S01]  /*4700*/  S2R R5, SR_CgaCtaId ;  /* 0x0000000000057919 */ /* 0x000e220000008800 */
[----:B---3-5:R-:W-:Y:S02]  /*4710*/  SHF.R.U32.HI R2, RZ, 0x1, R11 ;  /* 0x00000001ff027819 */ /* 0x028fe4000001160b */
[----:B------:R-:W-:-:S03]  /*4720*/  MOV R0, 0x400 ;  /* 0x0000040000007802 */ /* 0x000fc60000000f00 */
[----:B------:R-:W-:-:S05]  /*4730*/  IMAD.WIDE.U32 R2, R2, -0x6db6db6d, RZ ;  /* 0x9249249302027825 */ /* 0x000fca00078e00ff */
[----:B------:R-:W-:Y:S02]  /*4740*/  SHF.R.U32.HI R2, RZ, 0x2, R3 ;  /* 0x00000002ff027819 */ /* 0x000fe40000011603 */
[----:B------:R-:W-:-:S03]  /*4750*/  SHF.L.U32 R3, R4, 0x1f, RZ ;  /* 0x0000001f04037819 */ /* 0x000fc600000006ff */
[----:B------:R-:W-:Y:S01]  /*4760*/  IMAD R11, R2, -0xe, R11 ;  /* 0xfffffff2020b7824 */ /* 0x000fe200078e020b */
[----:B0-----:R-:W-:-:S05]  /*4770*/  LEA R0, R5, R0, 0x18 ;  /* 0x0000000005007211 */ /* 0x001fca00078ec0ff */
[----:B------:R-:W-:-:S04]  /*4780*/  VIADD R0, R0, 0x38070 ;  /* 0x0003807000007836 */ /* 0x000fc80000000000 */
[----:B------:R-:W-:-:S07]  /*4790*/  IMAD R2, R11, 0x8, R0 ;  /* 0x000000080b027824 */ /* 0x000fce00078e0200 */
.L_x_97:
[----:B0-----:R0:W1:Y:S02]  /*47a0*/  SYNCS.PHASECHK.TRANS64.TRYWAIT P0, [R2+URZ], R3 ;  /* 0x00000003020075a7 */ /* 0x001064000800017f */
[----:B-1----:R-:W-:Y:S05]  /*47b0*/  @!P0 NANOSLEEP.SYNCS 0x989680 ;  /* 0x009896800000895d */ /* 0x002fea0003900000 */
[----:B------:R-:W1:Y:S02]  /*47c0*/  @!P0 SYNCS.PHASECHK.TRANS64 P0, [R2+URZ], R3 ;  /* 0x00000003020085a7 */ /* 0x000e64000800007f */
[----:B-1----:R-:W-:Y:S05]  /*47d0*/  @!P0 BRA `(.L_x_97) ;  /* 0xfffffffc00f08947 */ /* 0x002fea000383ffff */
[----:B------:R-:W-:-:S05]  /*47e0*/  VIADD R11, R11, 0x1 ;  /* 0x000000010b0b7836 */ /* 0x000fca0000000000 */
[----:B------:R-:W-:-:S04]  /*47f0*/  ISETP.NE.AND P0, PT, R11, 0xe, PT ;  /* 0x0000000e0b00780c */ /* 0x000fc80003f05270 */
[----:B0-----:R-:W-:Y:S02]  /*4800*/  SEL R3, RZ, 0x1, P0 ;  /* 0x00000001ff037807 */ /* 0x001fe40000000000 */
[----:B------:R-:W-:Y:S02]  /*4810*/  SEL R11, R11, RZ, P0 ;  /* 0x000000ff0b0b7207 */ /* 0x000fe40000000000 */
[----:B------:R-:W-:-:S03]  /*4820*/  LOP3.LUT R5, R4, R3, RZ, 0x3c, !PT ;  /* 0x0000000304057212 */ /* 0x000fc600078e3cff */
[----:B------:R-:W-:Y:S01]  /*4830*/  IMAD R2, R11, 0x8, R0 ;  /* 0x000000080b027824 */ /* 0x000fe200078e0200 */
[----:B------:R-:W-:-:S07]  /*4840*/  SHF.L.U32 R3, R5, 0x1f, RZ ;  /* 0x0000001f05037819 */ /* 0x000fce00000006ff */
.L_x_98:
        /* <DEDUP_REMOVED lines=11> */
.L_x_99:
        /* <DEDUP_REMOVED lines=11> */
.L_x_100:
        /* <DEDUP_REMOVED lines=11> */
.L_x_101:
        /* <DEDUP_REMOVED lines=11> */
.L_x_102:
        /* <DEDUP_REMOVED lines=11> */
.L_x_103:
        /* <DEDUP_REMOVED lines=11> */
.L_x_104:
        /* <DEDUP_REMOVED lines=11> */
.L_x_105:
        /* <DEDUP_REMOVED lines=11> */
.L_x_106:
        /* <DEDUP_REMOVED lines=11> */
.L_x_107:
        /* <DEDUP_REMOVED lines=11> */
.L_x_108:
        /* <DEDUP_REMOVED lines=11> */
.L_x_109:
        /* <DEDUP_REMOVED lines=11> */
.L_x_110:
[----:B0-----:R0:W1:Y:S02]  /*5090*/  SYNCS.PHASECHK.TRANS64.TRYWAIT P0, [R11+URZ], R0 ;  /* 0x000000000b0075a7 */ /* 0x001064000800017f */
[----:B-1----:R-:W-:Y:S05]  /*50a0*/  @!P0 NANOSLEEP.SYNCS 0x989680 ;  /* 0x009896800000895d */ /* 0x002fea0003900000 */
[----:B------:R-:W1:Y:S02]  /*50b0*/  @!P0 SYNCS.PHASECHK.TRANS64 P0, [R11+URZ], R0 ;  /* 0x000000000b0085a7 */ /* 0x000e64000800007f */
[----:B-1----:R-:W-:Y:S05]  /*50c0*/  @P0 EXIT ;  /* 0x000000000000094d */ /* 0x002fea0003800000 */
[----:B------:R-:W-:Y:S05]  /*50d0*/  BRA `(.L_x_110) ;  /* 0xfffffffc00ec7947 */ /* 0x000fea000383ffff */
.L_x_111:
[----:B------:R-:W-:-:S00]  /*50e0*/  BRA `(.L_x_111) ;  /* 0xfffffffc00fc7947 */ /* 0x000fc0000383ffff */
[----:B------:R-:W-:-:S00]  /*50f0*/  NOP ;  /* 0x0000000000007918 */ /* 0x000fc00000000000 */
        /* <DEDUP_REMOVED lines=8> */
.L_x_112:


//--------------------- .nv.shared._ZN7cutlass13device_kernelINS_4conv6kernel13ConvUniversalINS1_16ConvProblemShapeILNS1_8OperatorE2ELi2EEENS1_10collective14CollectiveConvINS1_46MainloopSm90TmaGmmaWarpSpecializedImplicitGemmILS5_2ELi14ELi2EN4cute5tupleIJNSA_1CILi2EEENSC_ILi1EEESE_EEENS1_36KernelImplicitTmaWarpSpecializedSm90ELi1EEENSB_IJNSC_ILi64EEENSB_IJSI_EEESJ_EEENS_10bfloat16_tESL_NSA_8TiledMMAINSA_8MMA_AtomIJNSA_4SM904GMMA27MMA_64x64x16_F32BF16BF16_SSILNSP_5MajorE1ELSR_1ELNSP_7ScaleInE1ELSS_1EEEEEENSA_6LayoutINSB_IJSE_SE_SE_EEENSB_IJNSC_ILi0EEESX_SX_EEEEENSB_IJNSA_10UnderscoreES10_S10_EEEEENS7_6detail26Sm90ImplicitGemmTileTraitsINSA_13SM90_TMA_LOADENSA_14ComposedLayoutINSA_7SwizzleILi3ELi4ELi3EEENSA_18smem_ptr_flag_bitsILi16EEENSV_INSB_IJNSB_IJSI_SE_EEENSB_IJNSC_ILi8EEES1C_EEENSB_IJSE_NSC_ILi14EEEEEEEEENSB_IJNSB_IJSE_SX_EEENSB_IJSI_NSC_ILi512EEEEEENSB_IJSX_NSC_ILi4096EEEEEEEEEEEEEvEENS14_INSA_30SM90_TMA_LOAD_IM2COL_MULTICASTES1O_vEEEENS_8epilogue10collective6detail29Sm90TmaWarpSpecializedAdapterINS1U_15DefaultEpilogueISL_NSB_IJlNSB_IJSE_llEEESX_EEES1Z_NS1T_6thread17LinearCombinationISL_Li1EffLNS20_9ScaleType4KindE0ELNS_15FloatRoundStyleE2ESL_EENS_4gemm15EpilogueDefaultEEEEEvvEEEEvNT_6ParamsE --------------------------
	.section	.nv.shared._ZN7cutlass13device_kernelINS_4conv6kernel13ConvUniversalINS1_16ConvProblemShapeILNS1_8OperatorE2ELi2EEENS1_10collective14CollectiveConvINS1_46MainloopSm90TmaGmmaWarpSpecializedImplicitGemmILS5_2ELi14ELi2EN4cute5tupleIJNSA_1CILi2EEENSC_ILi1EEESE_EEENS1_36KernelImplicitTmaWarpSpecializedSm90ELi1EEENSB_IJNSC_ILi64EEENSB_IJSI_EEESJ_EEENS_10bfloat16_tESL_NSA_8TiledMMAINSA_8MMA_AtomIJNSA_4SM904GMMA27MMA_64x64x16_F32BF16BF16_SSILNSP_5MajorE1ELSR_1ELNSP_7ScaleInE1ELSS_1EEEEEENSA_6LayoutINSB_IJSE_SE_SE_EEENSB_IJNSC_ILi0EEESX_SX_EEEEENSB_IJNSA_10UnderscoreES10_S10_EEEEENS7_6detail26Sm90ImplicitGemmTileTraitsINSA_13SM90_TMA_LOADENSA_14ComposedLayoutINSA_7SwizzleILi3ELi4ELi3EEENSA_18smem_ptr_flag_bitsILi16EEENSV_INSB_IJNSB_IJSI_SE_EEENSB_IJNSC_ILi8EEES1C_EEENSB_IJSE_NSC_ILi14EEEEEEEEENSB_IJNSB_IJSE_SX_EEENSB_IJSI_NSC_ILi512EEEEEENSB_IJSX_NSC_ILi4096EEEEEEEEEEEEEvEENS14_INSA_30SM90_TMA_LOAD_IM2COL_MULTICASTES1O_vEEEENS_8epilogue10collective6detail29Sm90TmaWarpSpecializedAdapterINS1U_15DefaultEpilogueISL_NSB_IJlNSB_IJSE_llEEESX_EEES1Z_NS1T_6thread17LinearCombinationISL_Li1EffLNS20_9ScaleType4KindE0ELNS_15FloatRoundStyleE2ESL_EENS_4gemm15EpilogueDefaultEEEEEvvEEEEvNT_6ParamsE,"aw",@nobits
	.sectionflags	@""
	.align	16
	.zero		1024


//--------------------- .nv.shared.reserved.0     --------------------------
	.section	.nv.shared.reserved.0,"aw",@nobits
	.weak		__nv_reservedSMEM_offset_0_alias
	.size		__nv_reservedSMEM_offset_0_alias, 0, 0
	.other		__nv_reservedSMEM_offset_0_alias,@"STO_CUDA_RESERVED_SHARED STV_DEFAULT"
__nv_reservedSMEM_offset_0_alias:
	.zero		0


//--------------------- .nv.global                --------------------------
	.section	.nv.global,"aw",@nobits
.nv.global:
	.type		_ZN39_INTERNAL_c4aff524_4_k_cu_b666a638_31714cute1_E,@object
	.size		_ZN39_INTERNAL_c4aff524_4_k_cu_b666a638_31714cute1_E,(_ZN39_INTERNAL_c4aff524_4_k_cu_b666a638_31714cuda3std3__45__cpo6cbeginE - _ZN39_INTERNAL_c4aff524_4_k_cu_b666a638_31714cute1_E)
_ZN39_INTERNAL_c4aff524_4_k_cu_b666a638_31714cute1_E:
	.zero		1
	.type		_ZN39_INTERNAL_c4aff524_4_k_cu_b666a638_31714cuda3std3__45__cpo6cbeginE,@object
	.size		_ZN39_INTERNAL_c4aff524_4_k_cu_b666a638_31714cuda3std3__45__cpo6cbeginE,(_ZN39_INTERNAL_c4aff524_4_k_cu_b666a638_31714cuda3std3__48in_placeE - _ZN39_INTERNAL_c4aff524_4_k_cu_b666a638_31714cuda3std3__45__cpo6cbeginE)
_ZN39_INTERNAL_c4aff524_4_k_cu_b666a638_31714cuda3std3__45__cpo6cbeginE:
	.zero		1
	.type		_ZN39_INTERNAL_c4aff524_4_k_cu_b666a638_31714cuda3std3__48in_placeE,@object
	.size		_ZN39_INTERNAL_c4aff524_4_k_cu_b666a638_31714cuda3std3__48in_placeE,(_ZN39_INTERNAL_c4aff524_4_k_cu_b666a638_31714cuda3std6ranges3__45__cpo9iter_moveE - _ZN39_INTERNAL_c4aff524_4_k_cu_b666a638_31714cuda3std3__48in_placeE)
_ZN39_INTERNAL_c4aff524_4_k_cu_b666a638_31714cuda3std3__48in_placeE:
	.zero		1
	.type		_ZN39_INTERNAL_c4aff524_4_k_cu_b666a638_31714cuda3std6ranges3__45__cpo9iter_moveE,@object
	.size		_ZN39_INTERNAL_c4aff524_4_k_cu_b666a638_31714cuda3std6ranges3__45__cpo9iter_moveE,(_ZN39_INTERNAL_c4aff524_4_k_cu_b666a638_31714cuda3std3__45__cpo5beginE - _ZN39_INTERNAL_c4aff524_4_k_cu_b666a638_31714cuda3std6ranges3__45__cpo9iter_moveE)
_ZN39_INTERNAL_c4aff524_4_k_cu_b666a638_31714cuda3std6ranges3__45__cpo9iter_moveE:
	.zero		1
	.type		_ZN39_INTERNAL_c4aff524_4_k_cu_b666a638_31714cuda3std3__45__cpo5beginE,@object
	.size		_ZN39_INTERNAL_c4aff524_4_k_cu_b666a638_31714cuda3std3__45__cpo5beginE,(_ZN39_INTERNAL_c4aff524_4_k_cu_b666a638_31714cuda3std3__441_GLOBAL__N__c4aff524_4_k_cu_b666a638_31716ignoreE - _ZN39_INTERNAL_c4aff524_4_k_cu_b666a638_31714cuda3std3__45__cpo5beginE)
_ZN39_INTERNAL_c4aff524_4_k_cu_b666a638_31714cuda3std3__45__cpo5beginE:
	.zero		1
	.type		_ZN39_INTERNAL_c4aff524_4_k_cu_b666a638_31714cuda3std3__441_GLOBAL__N__c4aff524_4_k_cu_b666a638_31716ignoreE,@object
	.size		_ZN39_INTERNAL_c4aff524_4_k_cu_b666a638_31714cuda3std3__441_GLOBAL__N__c4aff524_4_k_cu_b666a638_31716ignoreE,(_ZN39_INTERNAL_c4aff524_4_k_cu_b666a638_31714cute7productE - _ZN39_INTERNAL_c4aff524_4_k_cu_b666a638_31714cuda3std3__441_GLOBAL__N__c4aff524_4_k_cu_b666a638_31716ignoreE)
_ZN39_INTERNAL_c4aff524_4_k_cu_b666a638_31714cuda3std3__441_GLOBAL__N__c4aff524_4_k_cu_b666a638_31716ignoreE:
	.zero		1
	.type		_ZN39_INTERNAL_c4aff524_4_k_cu_b666a638_31714cute7productE,@object
	.size		_ZN39_INTERNAL_c4aff524_4_k_cu_b666a638_31714cute7productE,(_ZN39_INTERNAL_c4aff524_4_k_cu_b666a638_31714cuda3std3__45__cpo3endE - _ZN39_INTERNAL_c4aff524_4_k_cu_b666a638_31714cute7productE)
_ZN39_INTERNAL_c4aff524_4_k_cu_b666a638_31714cute7productE:
	.zero		1
	.type		_ZN39_INTERNAL_c4aff524_4_k_cu_b666a638_31714cuda3std3__45__cpo3endE,@object
	.size		_ZN39_INTERNAL_c4aff524_4_k_cu_b666a638_31714cuda3std3__45__cpo3endE,(_ZN39_INTERNAL_c4aff524_4_k_cu_b666a638_31714cuda3std3__419piecewise_constructE - _ZN39_INTERNAL_c4aff524_4_k_cu_b666a638_31714cuda3std3__45__cpo3endE)
_ZN39_INTERNAL_c4aff524_4_k_cu_b666a638_31714cuda3std3__45__cpo3endE:
	.zero		1
	.type		_ZN39_INTERNAL_c4aff524_4_k_cu_b666a638_31714cuda3std3__419piecewise_constructE,@object
	.size		_ZN39_INTERNAL_c4aff524_4_k_cu_b666a638_31714cuda3std3__419piecewise_constructE,(_ZN39_INTERNAL_c4aff524_4_k_cu_b666a638_31714cuda3std3__45__cpo4cendE - _ZN39_INTERNAL_c4aff524_4_k_cu_b666a638_31714cuda3std3__419piecewise_constructE)
_ZN39_INTERNAL_c4aff524_4_k_cu_b666a638_31714cuda3std3__419piecewise_constructE:
	.zero		1
	.type		_ZN39_INTERNAL_c4aff524_4_k_cu_b666a638_31714cuda3std3__45__cpo4cendE,@object
	.size		_ZN39_INTERNAL_c4aff524_4_k_cu_b666a638_31714cuda3std3__45__cpo4cendE,(_ZN39_INTERNAL_c4aff524_4_k_cu_b666a638_31714cuda3std6ranges3__45__cpo4swapE - _ZN39_INTERNAL_c4aff524_4_k_cu_b666a638_31714cuda3std3__45__cpo4cendE)
_ZN39_INTERNAL_c4aff524_4_k_cu_b666a638_31714cuda3std3__45__cpo4cendE:
	.zero		1
	.type		_ZN39_INTERNAL_c4aff524_4_k_cu_b666a638_31714cuda3std6ranges3__45__cpo4swapE,@object
	.size		_ZN39_INTERNAL_c4aff524_4_k_cu_b666a638_31714cuda3std6ranges3__45__cpo4swapE,(.L_7 - _ZN39_INTERNAL_c4aff524_4_k_cu_b666a638_31714cuda3std6ranges3__45__cpo4swapE)
_ZN39_INTERNAL_c4aff524_4_k_cu_b666a638_31714cuda3std6ranges3__45__cpo4swapE:
	.zero		1
.L_7:


//--------------------- .nv.constant0._ZN7cutlass13device_kernelINS_4conv6kernel13ConvUniversalINS1_16ConvProblemShapeILNS1_8OperatorE2ELi2EEENS1_10collective14CollectiveConvINS1_46MainloopSm90TmaGmmaWarpSpecializedImplicitGemmILS5_2ELi14ELi2EN4cute5tupleIJNSA_1CILi2EEENSC_ILi1EEESE_EEENS1_36KernelImplicitTmaWarpSpecializedSm90ELi1EEENSB_IJNSC_ILi64EEENSB_IJSI_EEESJ_EEENS_10bfloat16_tESL_NSA_8TiledMMAINSA_8MMA_AtomIJNSA_4SM904GMMA27MMA_64x64x16_F32BF16BF16_SSILNSP_5MajorE1ELSR_1ELNSP_7ScaleInE1ELSS_1EEEEEENSA_6LayoutINSB_IJSE_SE_SE_EEENSB_IJNSC_ILi0EEESX_SX_EEEEENSB_IJNSA_10UnderscoreES10_S10_EEEEENS7_6detail26Sm90ImplicitGemmTileTraitsINSA_13SM90_TMA_LOADENSA_14ComposedLayoutINSA_7SwizzleILi3ELi4ELi3EEENSA_18smem_ptr_flag_bitsILi16EEENSV_INSB_IJNSB_IJSI_SE_EEENSB_IJNSC_ILi8EEES1C_EEENSB_IJSE_NSC_ILi14EEEEEEEEENSB_IJNSB_IJSE_SX_EEENSB_IJSI_NSC_ILi512EEEEEENSB_IJSX_NSC_ILi4096EEEEEEEEEEEEEvEENS14_INSA_30SM90_TMA_LOAD_IM2COL_MULTICASTES1O_vEEEENS_8epilogue10collective6detail29Sm90TmaWarpSpecializedAdapterINS1U_15DefaultEpilogueISL_NSB_IJlNSB_IJSE_llEEESX_EEES1Z_NS1T_6thread17LinearCombinationISL_Li1EffLNS20_9ScaleType4KindE0ELNS_15FloatRoundStyleE2ESL_EENS_4gemm15EpilogueDefaultEEEEEvvEEEEvNT_6ParamsE --------------------------
	.section	.nv.constant0._ZN7cutlass13device_kernelINS_4conv6kernel13ConvUniversalINS1_16ConvProblemShapeILNS1_8OperatorE2ELi2EEENS1_10collective14CollectiveConvINS1_46MainloopSm90TmaGmmaWarpSpecializedImplicitGemmILS5_2ELi14ELi2EN4cute5tupleIJNSA_1CILi2EEENSC_ILi1EEESE_EEENS1_36KernelImplicitTmaWarpSpecializedSm90ELi1EEENSB_IJNSC_ILi64EEENSB_IJSI_EEESJ_EEENS_10bfloat16_tESL_NSA_8TiledMMAINSA_8MMA_AtomIJNSA_4SM904GMMA27MMA_64x64x16_F32BF16BF16_SSILNSP_5MajorE1ELSR_1ELNSP_7ScaleInE1ELSS_1EEEEEENSA_6LayoutINSB_IJSE_SE_SE_EEENSB_IJNSC_ILi0EEESX_SX_EEEEENSB_IJNSA_10UnderscoreES10_S10_EEEEENS7_6detail26Sm90ImplicitGemmTileTraitsINSA_13SM90_TMA_LOADENSA_14ComposedLayoutINSA_7SwizzleILi3ELi4ELi3EEENSA_18smem_ptr_flag_bitsILi16EEENSV_INSB_IJNSB_IJSI_SE_EEENSB_IJNSC_ILi8EEES1C_EEENSB_IJSE_NSC_ILi14EEEEEEEEENSB_IJNSB_IJSE_SX_EEENSB_IJSI_NSC_ILi512EEEEEENSB_IJSX_NSC_ILi4096EEEEEEEEEEEEEvEENS14_INSA_30SM90_TMA_LOAD_IM2COL_MULTICASTES1O_vEEEENS_8epilogue10collective6detail29Sm90TmaWarpSpecializedAdapterINS1U_15DefaultEpilogueISL_NSB_IJlNSB_IJSE_llEEESX_EEES1Z_NS1T_6thread17LinearCombinationISL_Li1EffLNS20_9ScaleType4KindE0ELNS_15FloatRoundStyleE2ESL_EENS_4gemm15EpilogueDefaultEEEEEvvEEEEvNT_6ParamsE,"a",@progbits
	.sectionflags	@""
	.align	4
.nv.constant0._ZN7cutlass13device_kernelINS_4conv6kernel13ConvUniversalINS1_16ConvProblemShapeILNS1_8OperatorE2ELi2EEENS1_10collective14CollectiveConvINS1_46MainloopSm90TmaGmmaWarpSpecializedImplicitGemmILS5_2ELi14ELi2EN4cute5tupleIJNSA_1CILi2EEENSC_ILi1EEESE_EEENS1_36KernelImplicitTmaWarpSpecializedSm90ELi1EEENSB_IJNSC_ILi64EEENSB_IJSI_EEESJ_EEENS_10bfloat16_tESL_NSA_8TiledMMAINSA_8MMA_AtomIJNSA_4SM904GMMA27MMA_64x64x16_F32BF16BF16_SSILNSP_5MajorE1ELSR_1ELNSP_7ScaleInE1ELSS_1EEEEEENSA_6LayoutINSB_IJSE_SE_SE_EEENSB_IJNSC_ILi0EEESX_SX_EEEEENSB_IJNSA_10UnderscoreES10_S10_EEEEENS7_6detail26Sm90ImplicitGemmTileTraitsINSA_13SM90_TMA_LOADENSA_14ComposedLayoutINSA_7SwizzleILi3ELi4ELi3EEENSA_18smem_ptr_flag_bitsILi16EEENSV_INSB_IJNSB_IJSI_SE_EEENSB_IJNSC_ILi8EEES1C_EEENSB_IJSE_NSC_ILi14EEEEEEEEENSB_IJNSB_IJSE_SX_EEENSB_IJSI_NSC_ILi512EEEEEENSB_IJSX_NSC_ILi4096EEEEEEEEEEEEEvEENS14_INSA_30SM90_TMA_LOAD_IM2COL_MULTICASTES1O_vEEEENS_8epilogue10collective6detail29Sm90TmaWarpSpecializedAdapterINS1U_15DefaultEpilogueISL_NSB_IJlNSB_IJSE_llEEESX_EEES1Z_NS1T_6thread17LinearCombinationISL_Li1EffLNS20_9ScaleType4KindE0ELNS_15FloatRoundStyleE2ESL_EENS_4gemm15EpilogueDefaultEEEEEvvEEEEvNT_6ParamsE:
	.zero		1536


//--------------------- SYMBOLS --------------------------

	.type		.nv.reservedSmem.offset0,@object
	.size		.nv.reservedSmem.offset0,0x4
